//
// Generated by NVIDIA NVVM Compiler
//
// Compiler Build ID: CL-36424714
// Cuda compilation tools, release 13.0, V13.0.88
// Based on NVVM 20.0.0
//

.version 9.0
.target sm_100
.address_size 64

	// .globl	_Z9RunKernelP8particleP11global_bestPi
.func  (.param .b64 func_retval0) __internal_accurate_pow
(
	.param .b64 __internal_accurate_pow_param_0
)
;
.global .align 4 .b8 precalc_xorwow_matrix[102400];
.global .align 4 .b8 precalc_xorwow_offset_matrix[102400];
.global .align 4 .b8 mrg32k3aM1[2304];
.global .align 4 .b8 mrg32k3aM2[2304];
.global .align 4 .b8 mrg32k3aM1SubSeq[2016];
.global .align 4 .b8 mrg32k3aM2SubSeq[2016];
.global .align 4 .b8 mrg32k3aM1Seq[2304];
.global .align 4 .b8 mrg32k3aM2Seq[2304];
.const .align 8 .b8 __cr_lgamma_table[72];
// _ZZ9RunKernelP8particleP11global_bestPiE14valBestFitness has been demoted
// _ZZ9RunKernelP8particleP11global_bestPiE12valBestParas has been demoted
.global .align 1 .b8 _ZN30_INTERNAL_a7e661c5_4_k_cu_main4cuda3std3__45__cpo5beginE[1];
.global .align 1 .b8 _ZN30_INTERNAL_a7e661c5_4_k_cu_main4cuda3std3__45__cpo3endE[1];
.global .align 1 .b8 _ZN30_INTERNAL_a7e661c5_4_k_cu_main4cuda3std3__45__cpo6cbeginE[1];
.global .align 1 .b8 _ZN30_INTERNAL_a7e661c5_4_k_cu_main4cuda3std3__45__cpo4cendE[1];
.global .align 1 .b8 _ZN30_INTERNAL_a7e661c5_4_k_cu_main4cuda3std3__45__cpo6rbeginE[1];
.global .align 1 .b8 _ZN30_INTERNAL_a7e661c5_4_k_cu_main4cuda3std3__45__cpo4rendE[1];
.global .align 1 .b8 _ZN30_INTERNAL_a7e661c5_4_k_cu_main4cuda3std3__45__cpo7crbeginE[1];
.global .align 1 .b8 _ZN30_INTERNAL_a7e661c5_4_k_cu_main4cuda3std3__45__cpo5crendE[1];
.global .align 1 .b8 _ZN30_INTERNAL_a7e661c5_4_k_cu_main4cuda3std3__432_GLOBAL__N__a7e661c5_4_k_cu_main6ignoreE[1];
.global .align 1 .b8 _ZN30_INTERNAL_a7e661c5_4_k_cu_main4cuda3std3__419piecewise_constructE[1];
.global .align 1 .b8 _ZN30_INTERNAL_a7e661c5_4_k_cu_main4cuda3std3__48in_placeE[1];
.global .align 1 .b8 _ZN30_INTERNAL_a7e661c5_4_k_cu_main4cuda3std3__420unreachable_sentinelE[1];
.global .align 1 .b8 _ZN30_INTERNAL_a7e661c5_4_k_cu_main4cuda3std3__47nulloptE[1];
.global .align 1 .b8 _ZN30_INTERNAL_a7e661c5_4_k_cu_main4cuda3std3__48unexpectE[1];
.global .align 1 .b8 _ZN30_INTERNAL_a7e661c5_4_k_cu_main4cuda3std6ranges3__45__cpo4swapE[1];
.global .align 1 .b8 _ZN30_INTERNAL_a7e661c5_4_k_cu_main4cuda3std6ranges3__45__cpo9iter_moveE[1];
.global .align 1 .b8 _ZN30_INTERNAL_a7e661c5_4_k_cu_main4cuda3std6ranges3__45__cpo5beginE[1];
.global .align 1 .b8 _ZN30_INTERNAL_a7e661c5_4_k_cu_main4cuda3std6ranges3__45__cpo3endE[1];
.global .align 1 .b8 _ZN30_INTERNAL_a7e661c5_4_k_cu_main4cuda3std6ranges3__45__cpo6cbeginE[1];
.global .align 1 .b8 _ZN30_INTERNAL_a7e661c5_4_k_cu_main4cuda3std6ranges3__45__cpo4cendE[1];
.global .align 1 .b8 _ZN30_INTERNAL_a7e661c5_4_k_cu_main4cuda3std6ranges3__45__cpo7advanceE[1];
.global .align 1 .b8 _ZN30_INTERNAL_a7e661c5_4_k_cu_main4cuda3std6ranges3__45__cpo9iter_swapE[1];
.global .align 1 .b8 _ZN30_INTERNAL_a7e661c5_4_k_cu_main4cuda3std6ranges3__45__cpo4nextE[1];
.global .align 1 .b8 _ZN30_INTERNAL_a7e661c5_4_k_cu_main4cuda3std6ranges3__45__cpo4prevE[1];
.global .align 1 .b8 _ZN30_INTERNAL_a7e661c5_4_k_cu_main4cuda3std6ranges3__45__cpo4dataE[1];
.global .align 1 .b8 _ZN30_INTERNAL_a7e661c5_4_k_cu_main4cuda3std6ranges3__45__cpo5cdataE[1];
.global .align 1 .b8 _ZN30_INTERNAL_a7e661c5_4_k_cu_main4cuda3std6ranges3__45__cpo4sizeE[1];
.global .align 1 .b8 _ZN30_INTERNAL_a7e661c5_4_k_cu_main4cuda3std6ranges3__45__cpo5ssizeE[1];
.global .align 1 .b8 _ZN30_INTERNAL_a7e661c5_4_k_cu_main4cuda3std6ranges3__45__cpo8distanceE[1];
.global .align 1 .b8 _ZN30_INTERNAL_a7e661c5_4_k_cu_main6thrust24THRUST_300001_SM_1000_NS8cuda_cub3parE[1];
.global .align 1 .b8 _ZN30_INTERNAL_a7e661c5_4_k_cu_main6thrust24THRUST_300001_SM_1000_NS8cuda_cub10par_nosyncE[1];
.global .align 1 .b8 _ZN30_INTERNAL_a7e661c5_4_k_cu_main6thrust24THRUST_300001_SM_1000_NS6system6detail10sequential3seqE[1];
.global .align 1 .b8 _ZN30_INTERNAL_a7e661c5_4_k_cu_main6thrust24THRUST_300001_SM_1000_NS12placeholders2_1E[1];
.global .align 1 .b8 _ZN30_INTERNAL_a7e661c5_4_k_cu_main6thrust24THRUST_300001_SM_1000_NS12placeholders2_2E[1];
.global .align 1 .b8 _ZN30_INTERNAL_a7e661c5_4_k_cu_main6thrust24THRUST_300001_SM_1000_NS12placeholders2_3E[1];
.global .align 1 .b8 _ZN30_INTERNAL_a7e661c5_4_k_cu_main6thrust24THRUST_300001_SM_1000_NS12placeholders2_4E[1];
.global .align 1 .b8 _ZN30_INTERNAL_a7e661c5_4_k_cu_main6thrust24THRUST_300001_SM_1000_NS12placeholders2_5E[1];
.global .align 1 .b8 _ZN30_INTERNAL_a7e661c5_4_k_cu_main6thrust24THRUST_300001_SM_1000_NS12placeholders2_6E[1];
.global .align 1 .b8 _ZN30_INTERNAL_a7e661c5_4_k_cu_main6thrust24THRUST_300001_SM_1000_NS12placeholders2_7E[1];
.global .align 1 .b8 _ZN30_INTERNAL_a7e661c5_4_k_cu_main6thrust24THRUST_300001_SM_1000_NS12placeholders2_8E[1];
.global .align 1 .b8 _ZN30_INTERNAL_a7e661c5_4_k_cu_main6thrust24THRUST_300001_SM_1000_NS12placeholders2_9E[1];
.global .align 1 .b8 _ZN30_INTERNAL_a7e661c5_4_k_cu_main6thrust24THRUST_300001_SM_1000_NS12placeholders3_10E[1];
.global .align 1 .b8 _ZN30_INTERNAL_a7e661c5_4_k_cu_main6thrust24THRUST_300001_SM_1000_NS3seqE[1];

.visible .entry _Z9RunKernelP8particleP11global_bestPi(
	.param .u64 .ptr .align 1 _Z9RunKernelP8particleP11global_bestPi_param_0,
	.param .u64 .ptr .align 1 _Z9RunKernelP8particleP11global_bestPi_param_1,
	.param .u64 .ptr .align 1 _Z9RunKernelP8particleP11global_bestPi_param_2
)
{
	.local .align 16 .b8 	__local_depot0[4080];
	.reg .b64 	%SP;
	.reg .b64 	%SPL;
	.reg .pred 	%p<129>;
	.reg .b32 	%r<1473>;
	.reg .b64 	%rd<80>;
	.reg .b64 	%fd<1473>;
	// demoted variable
	.shared .align 8 .b8 _ZZ9RunKernelP8particleP11global_bestPiE14valBestFitness[480];
	// demoted variable
	.shared .align 8 .b8 _ZZ9RunKernelP8particleP11global_bestPiE12valBestParas[48000];
	mov.u64 	%SPL, __local_depot0;
	ld.param.u64 	%rd22, [_Z9RunKernelP8particleP11global_bestPi_param_2];
	cvta.to.global.u64 	%rd23, %rd22;
	add.u64 	%rd1, %SPL, 0;
	add.u64 	%rd2, %SPL, 3224;
	add.u64 	%rd3, %SPL, 3280;
	mov.u32 	%r630, %tid.x;
	cvt.u64.u32 	%rd4, %r630;
	mul.wide.u32 	%rd27, %r630, 4;
	add.s64 	%rd28, %rd23, %rd27;
	ld.global.u32 	%r631, [%rd28];
	xor.b32  	%r632, %r631, -1429050551;
	mul.lo.s32 	%r633, %r632, 1099087573;
	setp.gt.s32 	%p2, %r631, -1;
	selp.b32 	%r634, -644748465, -1947113066, %p2;
	add.s32 	%r635, %r634, %r633;
	add.s32 	%r1461, %r635, 6615241;
	add.s32 	%r1157, %r633, 123456789;
	st.local.v2.u32 	[%rd2], {%r1461, %r1157};
	xor.b32  	%r1156, %r633, 362436069;
	add.s32 	%r1155, %r634, 521288629;
	st.local.v2.u32 	[%rd2+8], {%r1156, %r1155};
	xor.b32  	%r1154, %r634, 88675123;
	add.s32 	%r1153, %r633, 5783321;
	st.local.v2.u32 	[%rd2+16], {%r1154, %r1153};
	setp.eq.s32 	%p3, %r630, 0;
	@%p3 bra 	$L__BB0_115;
	mov.b32 	%r1140, 0;
	mov.u64 	%rd78, %rd4;
$L__BB0_2:
	mov.u64 	%rd5, %rd78;
	and.b64  	%rd6, %rd5, 3;
	setp.eq.s64 	%p4, %rd6, 0;
	@%p4 bra 	$L__BB0_114;
	mul.wide.u32 	%rd29, %r1140, 3200;
	mov.u64 	%rd30, precalc_xorwow_matrix;
	add.s64 	%rd7, %rd30, %rd29;
	mov.b32 	%r1153, 0;
	mov.u32 	%r1154, %r1153;
	mov.u32 	%r1155, %r1153;
	mov.u32 	%r1156, %r1153;
	mov.u32 	%r1157, %r1153;
	mov.u32 	%r1146, %r1153;
$L__BB0_4:
	mul.wide.u32 	%rd31, %r1146, 4;
	add.s64 	%rd32, %rd2, %rd31;
	ld.local.u32 	%r19, [%rd32+4];
	shl.b32 	%r20, %r1146, 5;
	mov.b32 	%r1152, 0;
$L__BB0_5:
	.pragma "nounroll";
	shr.u32 	%r639, %r19, %r1152;
	and.b32  	%r640, %r639, 1;
	setp.eq.b32 	%p5, %r640, 1;
	not.pred 	%p6, %p5;
	add.s32 	%r641, %r20, %r1152;
	mul.lo.s32 	%r642, %r641, 5;
	mul.wide.u32 	%rd33, %r642, 4;
	add.s64 	%rd8, %rd7, %rd33;
	@%p6 bra 	$L__BB0_7;
	ld.global.u32 	%r643, [%rd8];
	xor.b32  	%r1157, %r1157, %r643;
	ld.global.u32 	%r644, [%rd8+4];
	xor.b32  	%r1156, %r1156, %r644;
	ld.global.u32 	%r645, [%rd8+8];
	xor.b32  	%r1155, %r1155, %r645;
	ld.global.u32 	%r646, [%rd8+12];
	xor.b32  	%r1154, %r1154, %r646;
	ld.global.u32 	%r647, [%rd8+16];
	xor.b32  	%r1153, %r1153, %r647;
$L__BB0_7:
	and.b32  	%r649, %r639, 2;
	setp.eq.s32 	%p7, %r649, 0;
	@%p7 bra 	$L__BB0_9;
	ld.global.u32 	%r650, [%rd8+20];
	xor.b32  	%r1157, %r1157, %r650;
	ld.global.u32 	%r651, [%rd8+24];
	xor.b32  	%r1156, %r1156, %r651;
	ld.global.u32 	%r652, [%rd8+28];
	xor.b32  	%r1155, %r1155, %r652;
	ld.global.u32 	%r653, [%rd8+32];
	xor.b32  	%r1154, %r1154, %r653;
	ld.global.u32 	%r654, [%rd8+36];
	xor.b32  	%r1153, %r1153, %r654;
$L__BB0_9:
	and.b32  	%r656, %r639, 4;
	setp.eq.s32 	%p8, %r656, 0;
	@%p8 bra 	$L__BB0_11;
	ld.global.u32 	%r657, [%rd8+40];
	xor.b32  	%r1157, %r1157, %r657;
	ld.global.u32 	%r658, [%rd8+44];
	xor.b32  	%r1156, %r1156, %r658;
	ld.global.u32 	%r659, [%rd8+48];
	xor.b32  	%r1155, %r1155, %r659;
	ld.global.u32 	%r660, [%rd8+52];
	xor.b32  	%r1154, %r1154, %r660;
	ld.global.u32 	%r661, [%rd8+56];
	xor.b32  	%r1153, %r1153, %r661;
$L__BB0_11:
	and.b32  	%r663, %r639, 8;
	setp.eq.s32 	%p9, %r663, 0;
	@%p9 bra 	$L__BB0_13;
	ld.global.u32 	%r664, [%rd8+60];
	xor.b32  	%r1157, %r1157, %r664;
	ld.global.u32 	%r665, [%rd8+64];
	xor.b32  	%r1156, %r1156, %r665;
	ld.global.u32 	%r666, [%rd8+68];
	xor.b32  	%r1155, %r1155, %r666;
	ld.global.u32 	%r667, [%rd8+72];
	xor.b32  	%r1154, %r1154, %r667;
	ld.global.u32 	%r668, [%rd8+76];
	xor.b32  	%r1153, %r1153, %r668;
$L__BB0_13:
	and.b32  	%r670, %r639, 16;
	setp.eq.s32 	%p10, %r670, 0;
	@%p10 bra 	$L__BB0_15;
	ld.global.u32 	%r671, [%rd8+80];
	xor.b32  	%r1157, %r1157, %r671;
	ld.global.u32 	%r672, [%rd8+84];
	xor.b32  	%r1156, %r1156, %r672;
	ld.global.u32 	%r673, [%rd8+88];
	xor.b32  	%r1155, %r1155, %r673;
	ld.global.u32 	%r674, [%rd8+92];
	xor.b32  	%r1154, %r1154, %r674;
	ld.global.u32 	%r675, [%rd8+96];
	xor.b32  	%r1153, %r1153, %r675;
$L__BB0_15:
	and.b32  	%r677, %r639, 32;
	setp.eq.s32 	%p11, %r677, 0;
	@%p11 bra 	$L__BB0_17;
	ld.global.u32 	%r678, [%rd8+100];
	xor.b32  	%r1157, %r1157, %r678;
	ld.global.u32 	%r679, [%rd8+104];
	xor.b32  	%r1156, %r1156, %r679;
	ld.global.u32 	%r680, [%rd8+108];
	xor.b32  	%r1155, %r1155, %r680;
	ld.global.u32 	%r681, [%rd8+112];
	xor.b32  	%r1154, %r1154, %r681;
	ld.global.u32 	%r682, [%rd8+116];
	xor.b32  	%r1153, %r1153, %r682;
$L__BB0_17:
	and.b32  	%r684, %r639, 64;
	setp.eq.s32 	%p12, %r684, 0;
	@%p12 bra 	$L__BB0_19;
	ld.global.u32 	%r685, [%rd8+120];
	xor.b32  	%r1157, %r1157, %r685;
	ld.global.u32 	%r686, [%rd8+124];
	xor.b32  	%r1156, %r1156, %r686;
	ld.global.u32 	%r687, [%rd8+128];
	xor.b32  	%r1155, %r1155, %r687;
	ld.global.u32 	%r688, [%rd8+132];
	xor.b32  	%r1154, %r1154, %r688;
	ld.global.u32 	%r689, [%rd8+136];
	xor.b32  	%r1153, %r1153, %r689;
$L__BB0_19:
	and.b32  	%r691, %r639, 128;
	setp.eq.s32 	%p13, %r691, 0;
	@%p13 bra 	$L__BB0_21;
	ld.global.u32 	%r692, [%rd8+140];
	xor.b32  	%r1157, %r1157, %r692;
	ld.global.u32 	%r693, [%rd8+144];
	xor.b32  	%r1156, %r1156, %r693;
	ld.global.u32 	%r694, [%rd8+148];
	xor.b32  	%r1155, %r1155, %r694;
	ld.global.u32 	%r695, [%rd8+152];
	xor.b32  	%r1154, %r1154, %r695;
	ld.global.u32 	%r696, [%rd8+156];
	xor.b32  	%r1153, %r1153, %r696;
$L__BB0_21:
	and.b32  	%r698, %r639, 256;
	setp.eq.s32 	%p14, %r698, 0;
	@%p14 bra 	$L__BB0_23;
	ld.global.u32 	%r699, [%rd8+160];
	xor.b32  	%r1157, %r1157, %r699;
	ld.global.u32 	%r700, [%rd8+164];
	xor.b32  	%r1156, %r1156, %r700;
	ld.global.u32 	%r701, [%rd8+168];
	xor.b32  	%r1155, %r1155, %r701;
	ld.global.u32 	%r702, [%rd8+172];
	xor.b32  	%r1154, %r1154, %r702;
	ld.global.u32 	%r703, [%rd8+176];
	xor.b32  	%r1153, %r1153, %r703;
$L__BB0_23:
	and.b32  	%r705, %r639, 512;
	setp.eq.s32 	%p15, %r705, 0;
	@%p15 bra 	$L__BB0_25;
	ld.global.u32 	%r706, [%rd8+180];
	xor.b32  	%r1157, %r1157, %r706;
	ld.global.u32 	%r707, [%rd8+184];
	xor.b32  	%r1156, %r1156, %r707;
	ld.global.u32 	%r708, [%rd8+188];
	xor.b32  	%r1155, %r1155, %r708;
	ld.global.u32 	%r709, [%rd8+192];
	xor.b32  	%r1154, %r1154, %r709;
	ld.global.u32 	%r710, [%rd8+196];
	xor.b32  	%r1153, %r1153, %r710;
$L__BB0_25:
	and.b32  	%r712, %r639, 1024;
	setp.eq.s32 	%p16, %r712, 0;
	@%p16 bra 	$L__BB0_27;
	ld.global.u32 	%r713, [%rd8+200];
	xor.b32  	%r1157, %r1157, %r713;
	ld.global.u32 	%r714, [%rd8+204];
	xor.b32  	%r1156, %r1156, %r714;
	ld.global.u32 	%r715, [%rd8+208];
	xor.b32  	%r1155, %r1155, %r715;
	ld.global.u32 	%r716, [%rd8+212];
	xor.b32  	%r1154, %r1154, %r716;
	ld.global.u32 	%r717, [%rd8+216];
	xor.b32  	%r1153, %r1153, %r717;
$L__BB0_27:
	and.b32  	%r719, %r639, 2048;
	setp.eq.s32 	%p17, %r719, 0;
	@%p17 bra 	$L__BB0_29;
	ld.global.u32 	%r720, [%rd8+220];
	xor.b32  	%r1157, %r1157, %r720;
	ld.global.u32 	%r721, [%rd8+224];
	xor.b32  	%r1156, %r1156, %r721;
	ld.global.u32 	%r722, [%rd8+228];
	xor.b32  	%r1155, %r1155, %r722;
	ld.global.u32 	%r723, [%rd8+232];
	xor.b32  	%r1154, %r1154, %r723;
	ld.global.u32 	%r724, [%rd8+236];
	xor.b32  	%r1153, %r1153, %r724;
$L__BB0_29:
	and.b32  	%r726, %r639, 4096;
	setp.eq.s32 	%p18, %r726, 0;
	@%p18 bra 	$L__BB0_31;
	ld.global.u32 	%r727, [%rd8+240];
	xor.b32  	%r1157, %r1157, %r727;
	ld.global.u32 	%r728, [%rd8+244];
	xor.b32  	%r1156, %r1156, %r728;
	ld.global.u32 	%r729, [%rd8+248];
	xor.b32  	%r1155, %r1155, %r729;
	ld.global.u32 	%r730, [%rd8+252];
	xor.b32  	%r1154, %r1154, %r730;
	ld.global.u32 	%r731, [%rd8+256];
	xor.b32  	%r1153, %r1153, %r731;
$L__BB0_31:
	and.b32  	%r733, %r639, 8192;
	setp.eq.s32 	%p19, %r733, 0;
	@%p19 bra 	$L__BB0_33;
	ld.global.u32 	%r734, [%rd8+260];
	xor.b32  	%r1157, %r1157, %r734;
	ld.global.u32 	%r735, [%rd8+264];
	xor.b32  	%r1156, %r1156, %r735;
	ld.global.u32 	%r736, [%rd8+268];
	xor.b32  	%r1155, %r1155, %r736;
	ld.global.u32 	%r737, [%rd8+272];
	xor.b32  	%r1154, %r1154, %r737;
	ld.global.u32 	%r738, [%rd8+276];
	xor.b32  	%r1153, %r1153, %r738;
$L__BB0_33:
	and.b32  	%r740, %r639, 16384;
	setp.eq.s32 	%p20, %r740, 0;
	@%p20 bra 	$L__BB0_35;
	ld.global.u32 	%r741, [%rd8+280];
	xor.b32  	%r1157, %r1157, %r741;
	ld.global.u32 	%r742, [%rd8+284];
	xor.b32  	%r1156, %r1156, %r742;
	ld.global.u32 	%r743, [%rd8+288];
	xor.b32  	%r1155, %r1155, %r743;
	ld.global.u32 	%r744, [%rd8+292];
	xor.b32  	%r1154, %r1154, %r744;
	ld.global.u32 	%r745, [%rd8+296];
	xor.b32  	%r1153, %r1153, %r745;
$L__BB0_35:
	and.b32  	%r747, %r639, 32768;
	setp.eq.s32 	%p21, %r747, 0;
	@%p21 bra 	$L__BB0_37;
	ld.global.u32 	%r748, [%rd8+300];
	xor.b32  	%r1157, %r1157, %r748;
	ld.global.u32 	%r749, [%rd8+304];
	xor.b32  	%r1156, %r1156, %r749;
	ld.global.u32 	%r750, [%rd8+308];
	xor.b32  	%r1155, %r1155, %r750;
	ld.global.u32 	%r751, [%rd8+312];
	xor.b32  	%r1154, %r1154, %r751;
	ld.global.u32 	%r752, [%rd8+316];
	xor.b32  	%r1153, %r1153, %r752;
$L__BB0_37:
	add.s32 	%r1152, %r1152, 16;
	setp.ne.s32 	%p22, %r1152, 32;
	@%p22 bra 	$L__BB0_5;
	mad.lo.s32 	%r753, %r1146, -31, %r20;
	add.s32 	%r1146, %r753, 1;
	setp.ne.s32 	%p23, %r1146, 5;
	@%p23 bra 	$L__BB0_4;
	st.local.u32 	[%rd2+4], %r1157;
	st.local.v2.u32 	[%rd2+8], {%r1156, %r1155};
	st.local.v2.u32 	[%rd2+16], {%r1154, %r1153};
	setp.eq.s64 	%p24, %rd6, 1;
	@%p24 bra 	$L__BB0_114;
	mov.b32 	%r1153, 0;
	mov.u32 	%r1154, %r1153;
	mov.u32 	%r1155, %r1153;
	mov.u32 	%r1156, %r1153;
	mov.u32 	%r1157, %r1153;
	mov.u32 	%r1238, %r1153;
$L__BB0_41:
	mul.wide.u32 	%rd34, %r1238, 4;
	add.s64 	%rd35, %rd2, %rd34;
	ld.local.u32 	%r195, [%rd35+4];
	shl.b32 	%r196, %r1238, 5;
	mov.b32 	%r1244, 0;
$L__BB0_42:
	.pragma "nounroll";
	shr.u32 	%r756, %r195, %r1244;
	and.b32  	%r757, %r756, 1;
	setp.eq.b32 	%p25, %r757, 1;
	not.pred 	%p26, %p25;
	add.s32 	%r758, %r196, %r1244;
	mul.lo.s32 	%r759, %r758, 5;
	mul.wide.u32 	%rd36, %r759, 4;
	add.s64 	%rd9, %rd7, %rd36;
	@%p26 bra 	$L__BB0_44;
	ld.global.u32 	%r760, [%rd9];
	xor.b32  	%r1157, %r1157, %r760;
	ld.global.u32 	%r761, [%rd9+4];
	xor.b32  	%r1156, %r1156, %r761;
	ld.global.u32 	%r762, [%rd9+8];
	xor.b32  	%r1155, %r1155, %r762;
	ld.global.u32 	%r763, [%rd9+12];
	xor.b32  	%r1154, %r1154, %r763;
	ld.global.u32 	%r764, [%rd9+16];
	xor.b32  	%r1153, %r1153, %r764;
$L__BB0_44:
	and.b32  	%r766, %r756, 2;
	setp.eq.s32 	%p27, %r766, 0;
	@%p27 bra 	$L__BB0_46;
	ld.global.u32 	%r767, [%rd9+20];
	xor.b32  	%r1157, %r1157, %r767;
	ld.global.u32 	%r768, [%rd9+24];
	xor.b32  	%r1156, %r1156, %r768;
	ld.global.u32 	%r769, [%rd9+28];
	xor.b32  	%r1155, %r1155, %r769;
	ld.global.u32 	%r770, [%rd9+32];
	xor.b32  	%r1154, %r1154, %r770;
	ld.global.u32 	%r771, [%rd9+36];
	xor.b32  	%r1153, %r1153, %r771;
$L__BB0_46:
	and.b32  	%r773, %r756, 4;
	setp.eq.s32 	%p28, %r773, 0;
	@%p28 bra 	$L__BB0_48;
	ld.global.u32 	%r774, [%rd9+40];
	xor.b32  	%r1157, %r1157, %r774;
	ld.global.u32 	%r775, [%rd9+44];
	xor.b32  	%r1156, %r1156, %r775;
	ld.global.u32 	%r776, [%rd9+48];
	xor.b32  	%r1155, %r1155, %r776;
	ld.global.u32 	%r777, [%rd9+52];
	xor.b32  	%r1154, %r1154, %r777;
	ld.global.u32 	%r778, [%rd9+56];
	xor.b32  	%r1153, %r1153, %r778;
$L__BB0_48:
	and.b32  	%r780, %r756, 8;
	setp.eq.s32 	%p29, %r780, 0;
	@%p29 bra 	$L__BB0_50;
	ld.global.u32 	%r781, [%rd9+60];
	xor.b32  	%r1157, %r1157, %r781;
	ld.global.u32 	%r782, [%rd9+64];
	xor.b32  	%r1156, %r1156, %r782;
	ld.global.u32 	%r783, [%rd9+68];
	xor.b32  	%r1155, %r1155, %r783;
	ld.global.u32 	%r784, [%rd9+72];
	xor.b32  	%r1154, %r1154, %r784;
	ld.global.u32 	%r785, [%rd9+76];
	xor.b32  	%r1153, %r1153, %r785;
$L__BB0_50:
	and.b32  	%r787, %r756, 16;
	setp.eq.s32 	%p30, %r787, 0;
	@%p30 bra 	$L__BB0_52;
	ld.global.u32 	%r788, [%rd9+80];
	xor.b32  	%r1157, %r1157, %r788;
	ld.global.u32 	%r789, [%rd9+84];
	xor.b32  	%r1156, %r1156, %r789;
	ld.global.u32 	%r790, [%rd9+88];
	xor.b32  	%r1155, %r1155, %r790;
	ld.global.u32 	%r791, [%rd9+92];
	xor.b32  	%r1154, %r1154, %r791;
	ld.global.u32 	%r792, [%rd9+96];
	xor.b32  	%r1153, %r1153, %r792;
$L__BB0_52:
	and.b32  	%r794, %r756, 32;
	setp.eq.s32 	%p31, %r794, 0;
	@%p31 bra 	$L__BB0_54;
	ld.global.u32 	%r795, [%rd9+100];
	xor.b32  	%r1157, %r1157, %r795;
	ld.global.u32 	%r796, [%rd9+104];
	xor.b32  	%r1156, %r1156, %r796;
	ld.global.u32 	%r797, [%rd9+108];
	xor.b32  	%r1155, %r1155, %r797;
	ld.global.u32 	%r798, [%rd9+112];
	xor.b32  	%r1154, %r1154, %r798;
	ld.global.u32 	%r799, [%rd9+116];
	xor.b32  	%r1153, %r1153, %r799;
$L__BB0_54:
	and.b32  	%r801, %r756, 64;
	setp.eq.s32 	%p32, %r801, 0;
	@%p32 bra 	$L__BB0_56;
	ld.global.u32 	%r802, [%rd9+120];
	xor.b32  	%r1157, %r1157, %r802;
	ld.global.u32 	%r803, [%rd9+124];
	xor.b32  	%r1156, %r1156, %r803;
	ld.global.u32 	%r804, [%rd9+128];
	xor.b32  	%r1155, %r1155, %r804;
	ld.global.u32 	%r805, [%rd9+132];
	xor.b32  	%r1154, %r1154, %r805;
	ld.global.u32 	%r806, [%rd9+136];
	xor.b32  	%r1153, %r1153, %r806;
$L__BB0_56:
	and.b32  	%r808, %r756, 128;
	setp.eq.s32 	%p33, %r808, 0;
	@%p33 bra 	$L__BB0_58;
	ld.global.u32 	%r809, [%rd9+140];
	xor.b32  	%r1157, %r1157, %r809;
	ld.global.u32 	%r810, [%rd9+144];
	xor.b32  	%r1156, %r1156, %r810;
	ld.global.u32 	%r811, [%rd9+148];
	xor.b32  	%r1155, %r1155, %r811;
	ld.global.u32 	%r812, [%rd9+152];
	xor.b32  	%r1154, %r1154, %r812;
	ld.global.u32 	%r813, [%rd9+156];
	xor.b32  	%r1153, %r1153, %r813;
$L__BB0_58:
	and.b32  	%r815, %r756, 256;
	setp.eq.s32 	%p34, %r815, 0;
	@%p34 bra 	$L__BB0_60;
	ld.global.u32 	%r816, [%rd9+160];
	xor.b32  	%r1157, %r1157, %r816;
	ld.global.u32 	%r817, [%rd9+164];
	xor.b32  	%r1156, %r1156, %r817;
	ld.global.u32 	%r818, [%rd9+168];
	xor.b32  	%r1155, %r1155, %r818;
	ld.global.u32 	%r819, [%rd9+172];
	xor.b32  	%r1154, %r1154, %r819;
	ld.global.u32 	%r820, [%rd9+176];
	xor.b32  	%r1153, %r1153, %r820;
$L__BB0_60:
	and.b32  	%r822, %r756, 512;
	setp.eq.s32 	%p35, %r822, 0;
	@%p35 bra 	$L__BB0_62;
	ld.global.u32 	%r823, [%rd9+180];
	xor.b32  	%r1157, %r1157, %r823;
	ld.global.u32 	%r824, [%rd9+184];
	xor.b32  	%r1156, %r1156, %r824;
	ld.global.u32 	%r825, [%rd9+188];
	xor.b32  	%r1155, %r1155, %r825;
	ld.global.u32 	%r826, [%rd9+192];
	xor.b32  	%r1154, %r1154, %r826;
	ld.global.u32 	%r827, [%rd9+196];
	xor.b32  	%r1153, %r1153, %r827;
$L__BB0_62:
	and.b32  	%r829, %r756, 1024;
	setp.eq.s32 	%p36, %r829, 0;
	@%p36 bra 	$L__BB0_64;
	ld.global.u32 	%r830, [%rd9+200];
	xor.b32  	%r1157, %r1157, %r830;
	ld.global.u32 	%r831, [%rd9+204];
	xor.b32  	%r1156, %r1156, %r831;
	ld.global.u32 	%r832, [%rd9+208];
	xor.b32  	%r1155, %r1155, %r832;
	ld.global.u32 	%r833, [%rd9+212];
	xor.b32  	%r1154, %r1154, %r833;
	ld.global.u32 	%r834, [%rd9+216];
	xor.b32  	%r1153, %r1153, %r834;
$L__BB0_64:
	and.b32  	%r836, %r756, 2048;
	setp.eq.s32 	%p37, %r836, 0;
	@%p37 bra 	$L__BB0_66;
	ld.global.u32 	%r837, [%rd9+220];
	xor.b32  	%r1157, %r1157, %r837;
	ld.global.u32 	%r838, [%rd9+224];
	xor.b32  	%r1156, %r1156, %r838;
	ld.global.u32 	%r839, [%rd9+228];
	xor.b32  	%r1155, %r1155, %r839;
	ld.global.u32 	%r840, [%rd9+232];
	xor.b32  	%r1154, %r1154, %r840;
	ld.global.u32 	%r841, [%rd9+236];
	xor.b32  	%r1153, %r1153, %r841;
$L__BB0_66:
	and.b32  	%r843, %r756, 4096;
	setp.eq.s32 	%p38, %r843, 0;
	@%p38 bra 	$L__BB0_68;
	ld.global.u32 	%r844, [%rd9+240];
	xor.b32  	%r1157, %r1157, %r844;
	ld.global.u32 	%r845, [%rd9+244];
	xor.b32  	%r1156, %r1156, %r845;
	ld.global.u32 	%r846, [%rd9+248];
	xor.b32  	%r1155, %r1155, %r846;
	ld.global.u32 	%r847, [%rd9+252];
	xor.b32  	%r1154, %r1154, %r847;
	ld.global.u32 	%r848, [%rd9+256];
	xor.b32  	%r1153, %r1153, %r848;
$L__BB0_68:
	and.b32  	%r850, %r756, 8192;
	setp.eq.s32 	%p39, %r850, 0;
	@%p39 bra 	$L__BB0_70;
	ld.global.u32 	%r851, [%rd9+260];
	xor.b32  	%r1157, %r1157, %r851;
	ld.global.u32 	%r852, [%rd9+264];
	xor.b32  	%r1156, %r1156, %r852;
	ld.global.u32 	%r853, [%rd9+268];
	xor.b32  	%r1155, %r1155, %r853;
	ld.global.u32 	%r854, [%rd9+272];
	xor.b32  	%r1154, %r1154, %r854;
	ld.global.u32 	%r855, [%rd9+276];
	xor.b32  	%r1153, %r1153, %r855;
$L__BB0_70:
	and.b32  	%r857, %r756, 16384;
	setp.eq.s32 	%p40, %r857, 0;
	@%p40 bra 	$L__BB0_72;
	ld.global.u32 	%r858, [%rd9+280];
	xor.b32  	%r1157, %r1157, %r858;
	ld.global.u32 	%r859, [%rd9+284];
	xor.b32  	%r1156, %r1156, %r859;
	ld.global.u32 	%r860, [%rd9+288];
	xor.b32  	%r1155, %r1155, %r860;
	ld.global.u32 	%r861, [%rd9+292];
	xor.b32  	%r1154, %r1154, %r861;
	ld.global.u32 	%r862, [%rd9+296];
	xor.b32  	%r1153, %r1153, %r862;
$L__BB0_72:
	and.b32  	%r864, %r756, 32768;
	setp.eq.s32 	%p41, %r864, 0;
	@%p41 bra 	$L__BB0_74;
	ld.global.u32 	%r865, [%rd9+300];
	xor.b32  	%r1157, %r1157, %r865;
	ld.global.u32 	%r866, [%rd9+304];
	xor.b32  	%r1156, %r1156, %r866;
	ld.global.u32 	%r867, [%rd9+308];
	xor.b32  	%r1155, %r1155, %r867;
	ld.global.u32 	%r868, [%rd9+312];
	xor.b32  	%r1154, %r1154, %r868;
	ld.global.u32 	%r869, [%rd9+316];
	xor.b32  	%r1153, %r1153, %r869;
$L__BB0_74:
	add.s32 	%r1244, %r1244, 16;
	setp.ne.s32 	%p42, %r1244, 32;
	@%p42 bra 	$L__BB0_42;
	mad.lo.s32 	%r870, %r1238, -31, %r196;
	add.s32 	%r1238, %r870, 1;
	setp.ne.s32 	%p43, %r1238, 5;
	@%p43 bra 	$L__BB0_41;
	st.local.u32 	[%rd2+4], %r1157;
	st.local.v2.u32 	[%rd2+8], {%r1156, %r1155};
	st.local.v2.u32 	[%rd2+16], {%r1154, %r1153};
	setp.ne.s64 	%p44, %rd6, 3;
	@%p44 bra 	$L__BB0_114;
	mov.b32 	%r1153, 0;
	mov.u32 	%r1154, %r1153;
	mov.u32 	%r1155, %r1153;
	mov.u32 	%r1156, %r1153;
	mov.u32 	%r1157, %r1153;
	mov.u32 	%r1330, %r1153;
$L__BB0_78:
	mul.wide.u32 	%rd37, %r1330, 4;
	add.s64 	%rd38, %rd2, %rd37;
	ld.local.u32 	%r371, [%rd38+4];
	shl.b32 	%r372, %r1330, 5;
	mov.b32 	%r1336, 0;
$L__BB0_79:
	.pragma "nounroll";
	shr.u32 	%r873, %r371, %r1336;
	and.b32  	%r874, %r873, 1;
	setp.eq.b32 	%p45, %r874, 1;
	not.pred 	%p46, %p45;
	add.s32 	%r875, %r372, %r1336;
	mul.lo.s32 	%r876, %r875, 5;
	mul.wide.u32 	%rd39, %r876, 4;
	add.s64 	%rd10, %rd7, %rd39;
	@%p46 bra 	$L__BB0_81;
	ld.global.u32 	%r877, [%rd10];
	xor.b32  	%r1157, %r1157, %r877;
	ld.global.u32 	%r878, [%rd10+4];
	xor.b32  	%r1156, %r1156, %r878;
	ld.global.u32 	%r879, [%rd10+8];
	xor.b32  	%r1155, %r1155, %r879;
	ld.global.u32 	%r880, [%rd10+12];
	xor.b32  	%r1154, %r1154, %r880;
	ld.global.u32 	%r881, [%rd10+16];
	xor.b32  	%r1153, %r1153, %r881;
$L__BB0_81:
	and.b32  	%r883, %r873, 2;
	setp.eq.s32 	%p47, %r883, 0;
	@%p47 bra 	$L__BB0_83;
	ld.global.u32 	%r884, [%rd10+20];
	xor.b32  	%r1157, %r1157, %r884;
	ld.global.u32 	%r885, [%rd10+24];
	xor.b32  	%r1156, %r1156, %r885;
	ld.global.u32 	%r886, [%rd10+28];
	xor.b32  	%r1155, %r1155, %r886;
	ld.global.u32 	%r887, [%rd10+32];
	xor.b32  	%r1154, %r1154, %r887;
	ld.global.u32 	%r888, [%rd10+36];
	xor.b32  	%r1153, %r1153, %r888;
$L__BB0_83:
	and.b32  	%r890, %r873, 4;
	setp.eq.s32 	%p48, %r890, 0;
	@%p48 bra 	$L__BB0_85;
	ld.global.u32 	%r891, [%rd10+40];
	xor.b32  	%r1157, %r1157, %r891;
	ld.global.u32 	%r892, [%rd10+44];
	xor.b32  	%r1156, %r1156, %r892;
	ld.global.u32 	%r893, [%rd10+48];
	xor.b32  	%r1155, %r1155, %r893;
	ld.global.u32 	%r894, [%rd10+52];
	xor.b32  	%r1154, %r1154, %r894;
	ld.global.u32 	%r895, [%rd10+56];
	xor.b32  	%r1153, %r1153, %r895;
$L__BB0_85:
	and.b32  	%r897, %r873, 8;
	setp.eq.s32 	%p49, %r897, 0;
	@%p49 bra 	$L__BB0_87;
	ld.global.u32 	%r898, [%rd10+60];
	xor.b32  	%r1157, %r1157, %r898;
	ld.global.u32 	%r899, [%rd10+64];
	xor.b32  	%r1156, %r1156, %r899;
	ld.global.u32 	%r900, [%rd10+68];
	xor.b32  	%r1155, %r1155, %r900;
	ld.global.u32 	%r901, [%rd10+72];
	xor.b32  	%r1154, %r1154, %r901;
	ld.global.u32 	%r902, [%rd10+76];
	xor.b32  	%r1153, %r1153, %r902;
$L__BB0_87:
	and.b32  	%r904, %r873, 16;
	setp.eq.s32 	%p50, %r904, 0;
	@%p50 bra 	$L__BB0_89;
	ld.global.u32 	%r905, [%rd10+80];
	xor.b32  	%r1157, %r1157, %r905;
	ld.global.u32 	%r906, [%rd10+84];
	xor.b32  	%r1156, %r1156, %r906;
	ld.global.u32 	%r907, [%rd10+88];
	xor.b32  	%r1155, %r1155, %r907;
	ld.global.u32 	%r908, [%rd10+92];
	xor.b32  	%r1154, %r1154, %r908;
	ld.global.u32 	%r909, [%rd10+96];
	xor.b32  	%r1153, %r1153, %r909;
$L__BB0_89:
	and.b32  	%r911, %r873, 32;
	setp.eq.s32 	%p51, %r911, 0;
	@%p51 bra 	$L__BB0_91;
	ld.global.u32 	%r912, [%rd10+100];
	xor.b32  	%r1157, %r1157, %r912;
	ld.global.u32 	%r913, [%rd10+104];
	xor.b32  	%r1156, %r1156, %r913;
	ld.global.u32 	%r914, [%rd10+108];
	xor.b32  	%r1155, %r1155, %r914;
	ld.global.u32 	%r915, [%rd10+112];
	xor.b32  	%r1154, %r1154, %r915;
	ld.global.u32 	%r916, [%rd10+116];
	xor.b32  	%r1153, %r1153, %r916;
$L__BB0_91:
	and.b32  	%r918, %r873, 64;
	setp.eq.s32 	%p52, %r918, 0;
	@%p52 bra 	$L__BB0_93;
	ld.global.u32 	%r919, [%rd10+120];
	xor.b32  	%r1157, %r1157, %r919;
	ld.global.u32 	%r920, [%rd10+124];
	xor.b32  	%r1156, %r1156, %r920;
	ld.global.u32 	%r921, [%rd10+128];
	xor.b32  	%r1155, %r1155, %r921;
	ld.global.u32 	%r922, [%rd10+132];
	xor.b32  	%r1154, %r1154, %r922;
	ld.global.u32 	%r923, [%rd10+136];
	xor.b32  	%r1153, %r1153, %r923;
$L__BB0_93:
	and.b32  	%r925, %r873, 128;
	setp.eq.s32 	%p53, %r925, 0;
	@%p53 bra 	$L__BB0_95;
	ld.global.u32 	%r926, [%rd10+140];
	xor.b32  	%r1157, %r1157, %r926;
	ld.global.u32 	%r927, [%rd10+144];
	xor.b32  	%r1156, %r1156, %r927;
	ld.global.u32 	%r928, [%rd10+148];
	xor.b32  	%r1155, %r1155, %r928;
	ld.global.u32 	%r929, [%rd10+152];
	xor.b32  	%r1154, %r1154, %r929;
	ld.global.u32 	%r930, [%rd10+156];
	xor.b32  	%r1153, %r1153, %r930;
$L__BB0_95:
	and.b32  	%r932, %r873, 256;
	setp.eq.s32 	%p54, %r932, 0;
	@%p54 bra 	$L__BB0_97;
	ld.global.u32 	%r933, [%rd10+160];
	xor.b32  	%r1157, %r1157, %r933;
	ld.global.u32 	%r934, [%rd10+164];
	xor.b32  	%r1156, %r1156, %r934;
	ld.global.u32 	%r935, [%rd10+168];
	xor.b32  	%r1155, %r1155, %r935;
	ld.global.u32 	%r936, [%rd10+172];
	xor.b32  	%r1154, %r1154, %r936;
	ld.global.u32 	%r937, [%rd10+176];
	xor.b32  	%r1153, %r1153, %r937;
$L__BB0_97:
	and.b32  	%r939, %r873, 512;
	setp.eq.s32 	%p55, %r939, 0;
	@%p55 bra 	$L__BB0_99;
	ld.global.u32 	%r940, [%rd10+180];
	xor.b32  	%r1157, %r1157, %r940;
	ld.global.u32 	%r941, [%rd10+184];
	xor.b32  	%r1156, %r1156, %r941;
	ld.global.u32 	%r942, [%rd10+188];
	xor.b32  	%r1155, %r1155, %r942;
	ld.global.u32 	%r943, [%rd10+192];
	xor.b32  	%r1154, %r1154, %r943;
	ld.global.u32 	%r944, [%rd10+196];
	xor.b32  	%r1153, %r1153, %r944;
$L__BB0_99:
	and.b32  	%r946, %r873, 1024;
	setp.eq.s32 	%p56, %r946, 0;
	@%p56 bra 	$L__BB0_101;
	ld.global.u32 	%r947, [%rd10+200];
	xor.b32  	%r1157, %r1157, %r947;
	ld.global.u32 	%r948, [%rd10+204];
	xor.b32  	%r1156, %r1156, %r948;
	ld.global.u32 	%r949, [%rd10+208];
	xor.b32  	%r1155, %r1155, %r949;
	ld.global.u32 	%r950, [%rd10+212];
	xor.b32  	%r1154, %r1154, %r950;
	ld.global.u32 	%r951, [%rd10+216];
	xor.b32  	%r1153, %r1153, %r951;
$L__BB0_101:
	and.b32  	%r953, %r873, 2048;
	setp.eq.s32 	%p57, %r953, 0;
	@%p57 bra 	$L__BB0_103;
	ld.global.u32 	%r954, [%rd10+220];
	xor.b32  	%r1157, %r1157, %r954;
	ld.global.u32 	%r955, [%rd10+224];
	xor.b32  	%r1156, %r1156, %r955;
	ld.global.u32 	%r956, [%rd10+228];
	xor.b32  	%r1155, %r1155, %r956;
	ld.global.u32 	%r957, [%rd10+232];
	xor.b32  	%r1154, %r1154, %r957;
	ld.global.u32 	%r958, [%rd10+236];
	xor.b32  	%r1153, %r1153, %r958;
$L__BB0_103:
	and.b32  	%r960, %r873, 4096;
	setp.eq.s32 	%p58, %r960, 0;
	@%p58 bra 	$L__BB0_105;
	ld.global.u32 	%r961, [%rd10+240];
	xor.b32  	%r1157, %r1157, %r961;
	ld.global.u32 	%r962, [%rd10+244];
	xor.b32  	%r1156, %r1156, %r962;
	ld.global.u32 	%r963, [%rd10+248];
	xor.b32  	%r1155, %r1155, %r963;
	ld.global.u32 	%r964, [%rd10+252];
	xor.b32  	%r1154, %r1154, %r964;
	ld.global.u32 	%r965, [%rd10+256];
	xor.b32  	%r1153, %r1153, %r965;
$L__BB0_105:
	and.b32  	%r967, %r873, 8192;
	setp.eq.s32 	%p59, %r967, 0;
	@%p59 bra 	$L__BB0_107;
	ld.global.u32 	%r968, [%rd10+260];
	xor.b32  	%r1157, %r1157, %r968;
	ld.global.u32 	%r969, [%rd10+264];
	xor.b32  	%r1156, %r1156, %r969;
	ld.global.u32 	%r970, [%rd10+268];
	xor.b32  	%r1155, %r1155, %r970;
	ld.global.u32 	%r971, [%rd10+272];
	xor.b32  	%r1154, %r1154, %r971;
	ld.global.u32 	%r972, [%rd10+276];
	xor.b32  	%r1153, %r1153, %r972;
$L__BB0_107:
	and.b32  	%r974, %r873, 16384;
	setp.eq.s32 	%p60, %r974, 0;
	@%p60 bra 	$L__BB0_109;
	ld.global.u32 	%r975, [%rd10+280];
	xor.b32  	%r1157, %r1157, %r975;
	ld.global.u32 	%r976, [%rd10+284];
	xor.b32  	%r1156, %r1156, %r976;
	ld.global.u32 	%r977, [%rd10+288];
	xor.b32  	%r1155, %r1155, %r977;
	ld.global.u32 	%r978, [%rd10+292];
	xor.b32  	%r1154, %r1154, %r978;
	ld.global.u32 	%r979, [%rd10+296];
	xor.b32  	%r1153, %r1153, %r979;
$L__BB0_109:
	and.b32  	%r981, %r873, 32768;
	setp.eq.s32 	%p61, %r981, 0;
	@%p61 bra 	$L__BB0_111;
	ld.global.u32 	%r982, [%rd10+300];
	xor.b32  	%r1157, %r1157, %r982;
	ld.global.u32 	%r983, [%rd10+304];
	xor.b32  	%r1156, %r1156, %r983;
	ld.global.u32 	%r984, [%rd10+308];
	xor.b32  	%r1155, %r1155, %r984;
	ld.global.u32 	%r985, [%rd10+312];
	xor.b32  	%r1154, %r1154, %r985;
	ld.global.u32 	%r986, [%rd10+316];
	xor.b32  	%r1153, %r1153, %r986;
$L__BB0_111:
	add.s32 	%r1336, %r1336, 16;
	setp.ne.s32 	%p62, %r1336, 32;
	@%p62 bra 	$L__BB0_79;
	mad.lo.s32 	%r987, %r1330, -31, %r372;
	add.s32 	%r1330, %r987, 1;
	setp.ne.s32 	%p63, %r1330, 5;
	@%p63 bra 	$L__BB0_78;
	st.local.u32 	[%rd2+4], %r1157;
	st.local.v2.u32 	[%rd2+8], {%r1156, %r1155};
	st.local.v2.u32 	[%rd2+16], {%r1154, %r1153};
$L__BB0_114:
	shr.u64 	%rd78, %rd5, 2;
	add.s32 	%r1140, %r1140, 1;
	setp.gt.u64 	%p64, %rd5, 3;
	@%p64 bra 	$L__BB0_2;
$L__BB0_115:
	ld.param.u64 	%rd73, [_Z9RunKernelP8particleP11global_bestPi_param_0];
	cvt.u32.u64 	%r988, %rd4;
	mov.b32 	%r989, 0;
	st.local.v2.u32 	[%rd2+24], {%r989, %r989};
	st.local.u32 	[%rd2+32], %r989;
	mov.b64 	%rd40, 0;
	st.local.u64 	[%rd2+40], %rd40;
	mov.f64 	%fd654, 0d0000000000000000;
	st.local.v2.f64 	[%rd3], {%fd654, %fd654};
	st.local.v2.f64 	[%rd3+16], {%fd654, %fd654};
	st.local.v2.f64 	[%rd3+32], {%fd654, %fd654};
	st.local.v2.f64 	[%rd3+48], {%fd654, %fd654};
	st.local.v2.f64 	[%rd3+64], {%fd654, %fd654};
	st.local.v2.f64 	[%rd3+80], {%fd654, %fd654};
	st.local.v2.f64 	[%rd3+96], {%fd654, %fd654};
	st.local.v2.f64 	[%rd3+112], {%fd654, %fd654};
	st.local.v2.f64 	[%rd3+128], {%fd654, %fd654};
	st.local.v2.f64 	[%rd3+144], {%fd654, %fd654};
	st.local.v2.f64 	[%rd3+160], {%fd654, %fd654};
	st.local.v2.f64 	[%rd3+176], {%fd654, %fd654};
	st.local.v2.f64 	[%rd3+192], {%fd654, %fd654};
	st.local.v2.f64 	[%rd3+208], {%fd654, %fd654};
	st.local.v2.f64 	[%rd3+224], {%fd654, %fd654};
	st.local.v2.f64 	[%rd3+240], {%fd654, %fd654};
	st.local.v2.f64 	[%rd3+256], {%fd654, %fd654};
	st.local.v2.f64 	[%rd3+272], {%fd654, %fd654};
	st.local.v2.f64 	[%rd3+288], {%fd654, %fd654};
	st.local.v2.f64 	[%rd3+304], {%fd654, %fd654};
	st.local.v2.f64 	[%rd3+320], {%fd654, %fd654};
	st.local.v2.f64 	[%rd3+336], {%fd654, %fd654};
	st.local.v2.f64 	[%rd3+352], {%fd654, %fd654};
	st.local.v2.f64 	[%rd3+368], {%fd654, %fd654};
	st.local.v2.f64 	[%rd3+384], {%fd654, %fd654};
	st.local.v2.f64 	[%rd3+400], {%fd654, %fd654};
	st.local.v2.f64 	[%rd3+416], {%fd654, %fd654};
	st.local.v2.f64 	[%rd3+432], {%fd654, %fd654};
	st.local.v2.f64 	[%rd3+448], {%fd654, %fd654};
	st.local.v2.f64 	[%rd3+464], {%fd654, %fd654};
	st.local.v2.f64 	[%rd3+480], {%fd654, %fd654};
	st.local.v2.f64 	[%rd3+496], {%fd654, %fd654};
	st.local.v2.f64 	[%rd3+512], {%fd654, %fd654};
	st.local.v2.f64 	[%rd3+528], {%fd654, %fd654};
	st.local.v2.f64 	[%rd3+544], {%fd654, %fd654};
	st.local.v2.f64 	[%rd3+560], {%fd654, %fd654};
	st.local.v2.f64 	[%rd3+576], {%fd654, %fd654};
	st.local.v2.f64 	[%rd3+592], {%fd654, %fd654};
	st.local.v2.f64 	[%rd3+608], {%fd654, %fd654};
	st.local.v2.f64 	[%rd3+624], {%fd654, %fd654};
	st.local.v2.f64 	[%rd3+640], {%fd654, %fd654};
	st.local.v2.f64 	[%rd3+656], {%fd654, %fd654};
	st.local.v2.f64 	[%rd3+672], {%fd654, %fd654};
	st.local.v2.f64 	[%rd3+688], {%fd654, %fd654};
	st.local.v2.f64 	[%rd3+704], {%fd654, %fd654};
	st.local.v2.f64 	[%rd3+720], {%fd654, %fd654};
	st.local.v2.f64 	[%rd3+736], {%fd654, %fd654};
	st.local.v2.f64 	[%rd3+752], {%fd654, %fd654};
	st.local.v2.f64 	[%rd3+768], {%fd654, %fd654};
	st.local.v2.f64 	[%rd3+784], {%fd654, %fd654};
	shl.b32 	%r990, %r988, 3;
	mov.u32 	%r991, _ZZ9RunKernelP8particleP11global_bestPiE14valBestFitness;
	add.s32 	%r552, %r991, %r990;
	mov.b64 	%rd41, 9218868437227405311;
	st.shared.u64 	[%r552], %rd41;
	bar.sync 	0;
	cvta.to.global.u64 	%rd42, %rd73;
	mad.lo.s64 	%rd43, %rd4, 3224, %rd42;
	add.s64 	%rd12, %rd43, 1616;
	ld.global.f64 	%fd1, [%rd43+1616];
	ld.shared.f64 	%fd1257, [%r552];
	setp.geu.f64 	%p65, %fd1, %fd1257;
	mov.u32 	%r992, _ZZ9RunKernelP8particleP11global_bestPiE12valBestParas;
	mad.lo.s32 	%r553, %r988, 800, %r992;
	@%p65 bra 	$L__BB0_118;
	st.shared.f64 	[%r552], %fd1;
	add.s64 	%rd13, %rd12, 8;
	mov.b32 	%r1427, 0;
$L__BB0_117:
	mul.wide.u32 	%rd44, %r1427, 8;
	add.s64 	%rd45, %rd13, %rd44;
	ld.global.f64 	%fd655, [%rd45];
	shl.b32 	%r994, %r1427, 3;
	add.s32 	%r995, %r553, %r994;
	st.shared.f64 	[%r995], %fd655;
	ld.global.f64 	%fd656, [%rd45+8];
	st.shared.f64 	[%r995+8], %fd656;
	ld.global.f64 	%fd657, [%rd45+16];
	st.shared.f64 	[%r995+16], %fd657;
	ld.global.f64 	%fd658, [%rd45+24];
	st.shared.f64 	[%r995+24], %fd658;
	add.s32 	%r1427, %r1427, 4;
	setp.ne.s32 	%p66, %r1427, 100;
	mov.f64 	%fd1257, %fd1;
	@%p66 bra 	$L__BB0_117;
$L__BB0_118:
	mov.f64 	%fd661, 0d4008000000000000;
	{
	.reg .b32 %temp; 
	mov.b64 	{%temp, %r556}, %fd661;
	}
	and.b32  	%r997, %r556, 2146435072;
	setp.eq.s32 	%p67, %r997, 1073741824;
	and.b32  	%r998, %r556, 2147483647;
	setp.ne.s32 	%p68, %r998, 1071644672;
	and.pred  	%p1, %p67, %p68;
	mov.f64 	%fd1360, 0d0000000000000000;
	mov.b32 	%r1434, 0;
	mov.f64 	%fd1359, %fd1360;
	mov.f64 	%fd1362, %fd1360;
	mov.f64 	%fd1361, %fd1360;
	mov.f64 	%fd1364, %fd1360;
	mov.f64 	%fd1363, %fd1360;
	mov.f64 	%fd1366, %fd1360;
	mov.f64 	%fd1365, %fd1360;
	mov.f64 	%fd1368, %fd1360;
	mov.f64 	%fd1367, %fd1360;
	mov.f64 	%fd1370, %fd1360;
	mov.f64 	%fd1369, %fd1360;
	mov.f64 	%fd1372, %fd1360;
	mov.f64 	%fd1371, %fd1360;
	mov.f64 	%fd1374, %fd1360;
	mov.f64 	%fd1373, %fd1360;
	mov.f64 	%fd1376, %fd1360;
	mov.f64 	%fd1375, %fd1360;
	mov.f64 	%fd1378, %fd1360;
	mov.f64 	%fd1377, %fd1360;
	mov.f64 	%fd1380, %fd1360;
	mov.f64 	%fd1379, %fd1360;
	mov.f64 	%fd1382, %fd1360;
	mov.f64 	%fd1381, %fd1360;
	mov.f64 	%fd1384, %fd1360;
	mov.f64 	%fd1383, %fd1360;
	mov.f64 	%fd1386, %fd1360;
	mov.f64 	%fd1385, %fd1360;
	mov.f64 	%fd1388, %fd1360;
	mov.f64 	%fd1387, %fd1360;
	mov.f64 	%fd1390, %fd1360;
	mov.f64 	%fd1389, %fd1360;
	mov.f64 	%fd1392, %fd1360;
	mov.f64 	%fd1391, %fd1360;
	mov.f64 	%fd1394, %fd1360;
	mov.f64 	%fd1393, %fd1360;
	mov.f64 	%fd1396, %fd1360;
	mov.f64 	%fd1395, %fd1360;
	mov.f64 	%fd1398, %fd1360;
	mov.f64 	%fd1397, %fd1360;
	mov.f64 	%fd1400, %fd1360;
	mov.f64 	%fd1399, %fd1360;
	mov.f64 	%fd1402, %fd1360;
	mov.f64 	%fd1401, %fd1360;
	mov.f64 	%fd1404, %fd1360;
	mov.f64 	%fd1403, %fd1360;
	mov.f64 	%fd1406, %fd1360;
	mov.f64 	%fd1405, %fd1360;
	mov.f64 	%fd1408, %fd1360;
	mov.f64 	%fd1407, %fd1360;
	mov.f64 	%fd1410, %fd1360;
	mov.f64 	%fd1409, %fd1360;
	mov.f64 	%fd1412, %fd1360;
	mov.f64 	%fd1411, %fd1360;
	mov.f64 	%fd1414, %fd1360;
	mov.f64 	%fd1413, %fd1360;
	mov.f64 	%fd1416, %fd1360;
	mov.f64 	%fd1415, %fd1360;
	mov.f64 	%fd1418, %fd1360;
	mov.f64 	%fd1417, %fd1360;
	mov.f64 	%fd1420, %fd1360;
	mov.f64 	%fd1419, %fd1360;
	mov.f64 	%fd1422, %fd1360;
	mov.f64 	%fd1421, %fd1360;
	mov.f64 	%fd1424, %fd1360;
	mov.f64 	%fd1423, %fd1360;
	mov.f64 	%fd1426, %fd1360;
	mov.f64 	%fd1425, %fd1360;
	mov.f64 	%fd1428, %fd1360;
	mov.f64 	%fd1427, %fd1360;
	mov.f64 	%fd1430, %fd1360;
	mov.f64 	%fd1429, %fd1360;
	mov.f64 	%fd1432, %fd1360;
	mov.f64 	%fd1431, %fd1360;
	mov.f64 	%fd1434, %fd1360;
	mov.f64 	%fd1433, %fd1360;
	mov.f64 	%fd1436, %fd1360;
	mov.f64 	%fd1435, %fd1360;
	mov.f64 	%fd1438, %fd1360;
	mov.f64 	%fd1437, %fd1360;
	mov.f64 	%fd1440, %fd1360;
	mov.f64 	%fd1439, %fd1360;
	mov.f64 	%fd1442, %fd1360;
	mov.f64 	%fd1441, %fd1360;
	mov.f64 	%fd1444, %fd1360;
	mov.f64 	%fd1443, %fd1360;
	mov.f64 	%fd1446, %fd1360;
	mov.f64 	%fd1445, %fd1360;
	mov.f64 	%fd1448, %fd1360;
	mov.f64 	%fd1447, %fd1360;
	mov.f64 	%fd1450, %fd1360;
	mov.f64 	%fd1449, %fd1360;
	mov.f64 	%fd1452, %fd1360;
	mov.f64 	%fd1451, %fd1360;
	mov.f64 	%fd1454, %fd1360;
	mov.f64 	%fd1453, %fd1360;
	mov.f64 	%fd1456, %fd1360;
	mov.f64 	%fd1455, %fd1360;
	mov.f64 	%fd1458, %fd1360;
	mov.f64 	%fd1457, %fd1360;
$L__BB0_119:
	mov.f64 	%fd1459, 0d7FEFFFFFFFFFFFFF;
	mov.b32 	%r1435, 0;
$L__BB0_120:
	shl.b32 	%r1000, %r1435, 3;
	mov.u32 	%r1001, _ZZ9RunKernelP8particleP11global_bestPiE14valBestFitness;
	add.s32 	%r1002, %r1001, %r1000;
	ld.shared.f64 	%fd306, [%r1002];
	setp.geu.f64 	%p69, %fd306, %fd1459;
	@%p69 bra 	$L__BB0_122;
	mov.u32 	%r1003, _ZZ9RunKernelP8particleP11global_bestPiE12valBestParas;
	mad.lo.s32 	%r1004, %r1435, 800, %r1003;
	ld.shared.f64 	%fd1458, [%r1004];
	ld.shared.f64 	%fd1457, [%r1004+8];
	ld.shared.f64 	%fd1456, [%r1004+16];
	ld.shared.f64 	%fd1455, [%r1004+24];
	ld.shared.f64 	%fd1454, [%r1004+32];
	ld.shared.f64 	%fd1453, [%r1004+40];
	ld.shared.f64 	%fd1452, [%r1004+48];
	ld.shared.f64 	%fd1451, [%r1004+56];
	ld.shared.f64 	%fd1450, [%r1004+64];
	ld.shared.f64 	%fd1449, [%r1004+72];
	ld.shared.f64 	%fd1448, [%r1004+80];
	ld.shared.f64 	%fd1447, [%r1004+88];
	ld.shared.f64 	%fd1446, [%r1004+96];
	ld.shared.f64 	%fd1445, [%r1004+104];
	ld.shared.f64 	%fd1444, [%r1004+112];
	ld.shared.f64 	%fd1443, [%r1004+120];
	ld.shared.f64 	%fd1442, [%r1004+128];
	ld.shared.f64 	%fd1441, [%r1004+136];
	ld.shared.f64 	%fd1440, [%r1004+144];
	ld.shared.f64 	%fd1439, [%r1004+152];
	ld.shared.f64 	%fd1438, [%r1004+160];
	ld.shared.f64 	%fd1437, [%r1004+168];
	ld.shared.f64 	%fd1436, [%r1004+176];
	ld.shared.f64 	%fd1435, [%r1004+184];
	ld.shared.f64 	%fd1434, [%r1004+192];
	ld.shared.f64 	%fd1433, [%r1004+200];
	ld.shared.f64 	%fd1432, [%r1004+208];
	ld.shared.f64 	%fd1431, [%r1004+216];
	ld.shared.f64 	%fd1430, [%r1004+224];
	ld.shared.f64 	%fd1429, [%r1004+232];
	ld.shared.f64 	%fd1428, [%r1004+240];
	ld.shared.f64 	%fd1427, [%r1004+248];
	ld.shared.f64 	%fd1426, [%r1004+256];
	ld.shared.f64 	%fd1425, [%r1004+264];
	ld.shared.f64 	%fd1424, [%r1004+272];
	ld.shared.f64 	%fd1423, [%r1004+280];
	ld.shared.f64 	%fd1422, [%r1004+288];
	ld.shared.f64 	%fd1421, [%r1004+296];
	ld.shared.f64 	%fd1420, [%r1004+304];
	ld.shared.f64 	%fd1419, [%r1004+312];
	ld.shared.f64 	%fd1418, [%r1004+320];
	ld.shared.f64 	%fd1417, [%r1004+328];
	ld.shared.f64 	%fd1416, [%r1004+336];
	ld.shared.f64 	%fd1415, [%r1004+344];
	ld.shared.f64 	%fd1414, [%r1004+352];
	ld.shared.f64 	%fd1413, [%r1004+360];
	ld.shared.f64 	%fd1412, [%r1004+368];
	ld.shared.f64 	%fd1411, [%r1004+376];
	ld.shared.f64 	%fd1410, [%r1004+384];
	ld.shared.f64 	%fd1409, [%r1004+392];
	ld.shared.f64 	%fd1408, [%r1004+400];
	ld.shared.f64 	%fd1407, [%r1004+408];
	ld.shared.f64 	%fd1406, [%r1004+416];
	ld.shared.f64 	%fd1405, [%r1004+424];
	ld.shared.f64 	%fd1404, [%r1004+432];
	ld.shared.f64 	%fd1403, [%r1004+440];
	ld.shared.f64 	%fd1402, [%r1004+448];
	ld.shared.f64 	%fd1401, [%r1004+456];
	ld.shared.f64 	%fd1400, [%r1004+464];
	ld.shared.f64 	%fd1399, [%r1004+472];
	ld.shared.f64 	%fd1398, [%r1004+480];
	ld.shared.f64 	%fd1397, [%r1004+488];
	ld.shared.f64 	%fd1396, [%r1004+496];
	ld.shared.f64 	%fd1395, [%r1004+504];
	ld.shared.f64 	%fd1394, [%r1004+512];
	ld.shared.f64 	%fd1393, [%r1004+520];
	ld.shared.f64 	%fd1392, [%r1004+528];
	ld.shared.f64 	%fd1391, [%r1004+536];
	ld.shared.f64 	%fd1390, [%r1004+544];
	ld.shared.f64 	%fd1389, [%r1004+552];
	ld.shared.f64 	%fd1388, [%r1004+560];
	ld.shared.f64 	%fd1387, [%r1004+568];
	ld.shared.f64 	%fd1386, [%r1004+576];
	ld.shared.f64 	%fd1385, [%r1004+584];
	ld.shared.f64 	%fd1384, [%r1004+592];
	ld.shared.f64 	%fd1383, [%r1004+600];
	ld.shared.f64 	%fd1382, [%r1004+608];
	ld.shared.f64 	%fd1381, [%r1004+616];
	ld.shared.f64 	%fd1380, [%r1004+624];
	ld.shared.f64 	%fd1379, [%r1004+632];
	ld.shared.f64 	%fd1378, [%r1004+640];
	ld.shared.f64 	%fd1377, [%r1004+648];
	ld.shared.f64 	%fd1376, [%r1004+656];
	ld.shared.f64 	%fd1375, [%r1004+664];
	ld.shared.f64 	%fd1374, [%r1004+672];
	ld.shared.f64 	%fd1373, [%r1004+680];
	ld.shared.f64 	%fd1372, [%r1004+688];
	ld.shared.f64 	%fd1371, [%r1004+696];
	ld.shared.f64 	%fd1370, [%r1004+704];
	ld.shared.f64 	%fd1369, [%r1004+712];
	ld.shared.f64 	%fd1368, [%r1004+720];
	ld.shared.f64 	%fd1367, [%r1004+728];
	ld.shared.f64 	%fd1366, [%r1004+736];
	ld.shared.f64 	%fd1365, [%r1004+744];
	ld.shared.f64 	%fd1364, [%r1004+752];
	ld.shared.f64 	%fd1363, [%r1004+760];
	ld.shared.f64 	%fd1362, [%r1004+768];
	ld.shared.f64 	%fd1361, [%r1004+776];
	ld.shared.f64 	%fd1360, [%r1004+784];
	ld.shared.f64 	%fd1359, [%r1004+792];
	mov.f64 	%fd1459, %fd306;
$L__BB0_122:
	add.s32 	%r1435, %r1435, 1;
	setp.ne.s32 	%p70, %r1435, 60;
	@%p70 bra 	$L__BB0_120;
	st.local.v2.f64 	[%rd3], {%fd1458, %fd1457};
	st.local.v2.f64 	[%rd3+16], {%fd1456, %fd1455};
	st.local.v2.f64 	[%rd3+32], {%fd1454, %fd1453};
	st.local.v2.f64 	[%rd3+48], {%fd1452, %fd1451};
	st.local.v2.f64 	[%rd3+64], {%fd1450, %fd1449};
	st.local.v2.f64 	[%rd3+80], {%fd1448, %fd1447};
	st.local.v2.f64 	[%rd3+96], {%fd1446, %fd1445};
	st.local.v2.f64 	[%rd3+112], {%fd1444, %fd1443};
	st.local.v2.f64 	[%rd3+128], {%fd1442, %fd1441};
	st.local.v2.f64 	[%rd3+144], {%fd1440, %fd1439};
	st.local.v2.f64 	[%rd3+160], {%fd1438, %fd1437};
	st.local.v2.f64 	[%rd3+176], {%fd1436, %fd1435};
	st.local.v2.f64 	[%rd3+192], {%fd1434, %fd1433};
	st.local.v2.f64 	[%rd3+208], {%fd1432, %fd1431};
	st.local.v2.f64 	[%rd3+224], {%fd1430, %fd1429};
	st.local.v2.f64 	[%rd3+240], {%fd1428, %fd1427};
	st.local.v2.f64 	[%rd3+256], {%fd1426, %fd1425};
	st.local.v2.f64 	[%rd3+272], {%fd1424, %fd1423};
	st.local.v2.f64 	[%rd3+288], {%fd1422, %fd1421};
	st.local.v2.f64 	[%rd3+304], {%fd1420, %fd1419};
	st.local.v2.f64 	[%rd3+320], {%fd1418, %fd1417};
	st.local.v2.f64 	[%rd3+336], {%fd1416, %fd1415};
	st.local.v2.f64 	[%rd3+352], {%fd1414, %fd1413};
	st.local.v2.f64 	[%rd3+368], {%fd1412, %fd1411};
	st.local.v2.f64 	[%rd3+384], {%fd1410, %fd1409};
	st.local.v2.f64 	[%rd3+400], {%fd1408, %fd1407};
	st.local.v2.f64 	[%rd3+416], {%fd1406, %fd1405};
	st.local.v2.f64 	[%rd3+432], {%fd1404, %fd1403};
	st.local.v2.f64 	[%rd3+448], {%fd1402, %fd1401};
	st.local.v2.f64 	[%rd3+464], {%fd1400, %fd1399};
	st.local.v2.f64 	[%rd3+480], {%fd1398, %fd1397};
	st.local.v2.f64 	[%rd3+496], {%fd1396, %fd1395};
	st.local.v2.f64 	[%rd3+512], {%fd1394, %fd1393};
	st.local.v2.f64 	[%rd3+528], {%fd1392, %fd1391};
	st.local.v2.f64 	[%rd3+544], {%fd1390, %fd1389};
	st.local.v2.f64 	[%rd3+560], {%fd1388, %fd1387};
	st.local.v2.f64 	[%rd3+576], {%fd1386, %fd1385};
	st.local.v2.f64 	[%rd3+592], {%fd1384, %fd1383};
	st.local.v2.f64 	[%rd3+608], {%fd1382, %fd1381};
	st.local.v2.f64 	[%rd3+624], {%fd1380, %fd1379};
	st.local.v2.f64 	[%rd3+640], {%fd1378, %fd1377};
	st.local.v2.f64 	[%rd3+656], {%fd1376, %fd1375};
	st.local.v2.f64 	[%rd3+672], {%fd1374, %fd1373};
	st.local.v2.f64 	[%rd3+688], {%fd1372, %fd1371};
	st.local.v2.f64 	[%rd3+704], {%fd1370, %fd1369};
	st.local.v2.f64 	[%rd3+720], {%fd1368, %fd1367};
	st.local.v2.f64 	[%rd3+736], {%fd1366, %fd1365};
	st.local.v2.f64 	[%rd3+752], {%fd1364, %fd1363};
	st.local.v2.f64 	[%rd3+768], {%fd1362, %fd1361};
	st.local.v2.f64 	[%rd3+784], {%fd1360, %fd1359};
	mov.b32 	%r1442, 0;
$L__BB0_124:
	ld.param.u64 	%rd74, [_Z9RunKernelP8particleP11global_bestPi_param_0];
	shr.u32 	%r1006, %r1157, 2;
	xor.b32  	%r1007, %r1006, %r1157;
	shl.b32 	%r1008, %r1153, 4;
	shl.b32 	%r1009, %r1007, 1;
	xor.b32  	%r1010, %r1009, %r1008;
	xor.b32  	%r1011, %r1010, %r1007;
	xor.b32  	%r573, %r1011, %r1153;
	add.s32 	%r1012, %r1461, %r573;
	add.s32 	%r1013, %r1012, 362437;
	cvt.rn.f64.u32 	%fd663, %r1013;
	shr.u32 	%r1014, %r1156, 2;
	xor.b32  	%r1015, %r1014, %r1156;
	shl.b32 	%r1016, %r573, 4;
	shl.b32 	%r1017, %r1015, 1;
	xor.b32  	%r1018, %r1017, %r1016;
	xor.b32  	%r1019, %r1018, %r1015;
	xor.b32  	%r574, %r1019, %r573;
	add.s32 	%r1449, %r1461, 724874;
	add.s32 	%r1020, %r574, %r1449;
	cvt.rn.f64.u32 	%fd664, %r1020;
	mul.f64 	%fd665, %fd663, 0d4006666666666666;
	mul.f64 	%fd666, %fd665, 0d3DF0000000000000;
	cvta.to.global.u64 	%rd46, %rd74;
	mov.u32 	%r1021, %tid.x;
	mul.wide.u32 	%rd47, %r1021, 3224;
	add.s64 	%rd48, %rd46, %rd47;
	mul.wide.u32 	%rd49, %r1442, 8;
	add.s64 	%rd50, %rd48, %rd49;
	add.s64 	%rd14, %rd50, 1624;
	ld.global.f64 	%fd667, [%rd50+1624];
	ld.global.f64 	%fd668, [%rd50+16];
	sub.f64 	%fd669, %fd667, %fd668;
	mul.f64 	%fd670, %fd664, 0d3FF4CCCCCCCCCCCD;
	mul.f64 	%fd671, %fd670, 0d3DF0000000000000;
	add.s64 	%rd51, %rd3, %rd49;
	ld.local.f64 	%fd672, [%rd51];
	sub.f64 	%fd673, %fd672, %fd668;
	ld.global.f64 	%fd674, [%rd50+816];
	mul.f64 	%fd675, %fd674, 0d3FE999999999999A;
	fma.rn.f64 	%fd676, %fd666, %fd669, %fd675;
	fma.rn.f64 	%fd677, %fd671, %fd673, %fd676;
	setp.gt.f64 	%p71, %fd677, 0d4034000000000000;
	selp.f64 	%fd678, 0d4034000000000000, %fd677, %p71;
	setp.lt.f64 	%p72, %fd678, 0dC034000000000000;
	selp.f64 	%fd679, 0dC034000000000000, %fd678, %p72;
	st.global.f64 	[%rd50+816], %fd679;
	add.f64 	%fd1461, %fd668, %fd679;
	setp.leu.f64 	%p73, %fd1461, 0d4059000000000000;
	mov.u32 	%r1444, %r574;
	mov.u32 	%r1445, %r573;
	mov.u32 	%r1446, %r1153;
	mov.u32 	%r1447, %r1154;
	@%p73 bra 	$L__BB0_126;
	shr.u32 	%r1022, %r1155, 2;
	xor.b32  	%r1023, %r1022, %r1155;
	shl.b32 	%r1024, %r574, 4;
	shl.b32 	%r1025, %r1023, 1;
	xor.b32  	%r1026, %r1025, %r1024;
	xor.b32  	%r1027, %r1026, %r1023;
	xor.b32  	%r1444, %r1027, %r574;
	add.s32 	%r1449, %r1461, 1087311;
	add.s32 	%r1028, %r1444, %r1449;
	cvt.rn.f64.u32 	%fd680, %r1028;
	mul.f64 	%fd681, %fd680, 0d3DF0000000000000;
	fma.rn.f64 	%fd1461, %fd681, 0d4069000000000000, 0dC059000000000000;
	mov.u32 	%r1445, %r574;
	mov.u32 	%r1446, %r573;
	mov.u32 	%r1447, %r1153;
	mov.u32 	%r1155, %r1154;
$L__BB0_126:
	setp.geu.f64 	%p74, %fd1461, 0dC059000000000000;
	mov.u32 	%r1450, %r1444;
	mov.u32 	%r1451, %r1445;
	mov.u32 	%r1157, %r1446;
	mov.u32 	%r1453, %r1447;
	@%p74 bra 	$L__BB0_128;
	shr.u32 	%r1029, %r1155, 2;
	xor.b32  	%r1030, %r1029, %r1155;
	shl.b32 	%r1031, %r1444, 4;
	shl.b32 	%r1032, %r1030, 1;
	xor.b32  	%r1033, %r1032, %r1031;
	xor.b32  	%r1034, %r1033, %r1030;
	xor.b32  	%r1450, %r1034, %r1444;
	add.s32 	%r1449, %r1449, 362437;
	add.s32 	%r1035, %r1450, %r1449;
	cvt.rn.f64.u32 	%fd682, %r1035;
	mul.f64 	%fd683, %fd682, 0d3DF0000000000000;
	fma.rn.f64 	%fd1461, %fd683, 0d4069000000000000, 0dC059000000000000;
	mov.u32 	%r1451, %r1444;
	mov.u32 	%r1157, %r1445;
	mov.u32 	%r1453, %r1446;
	mov.u32 	%r1155, %r1447;
$L__BB0_128:
	st.global.f64 	[%rd14+-1608], %fd1461;
	shr.u32 	%r1036, %r1155, 2;
	xor.b32  	%r1037, %r1036, %r1155;
	shl.b32 	%r1038, %r1450, 4;
	shl.b32 	%r1039, %r1037, 1;
	xor.b32  	%r1040, %r1039, %r1038;
	xor.b32  	%r1041, %r1040, %r1037;
	xor.b32  	%r592, %r1041, %r1450;
	add.s32 	%r1042, %r1449, %r592;
	add.s32 	%r1043, %r1042, 362437;
	cvt.rn.f64.u32 	%fd684, %r1043;
	shr.u32 	%r1044, %r1453, 2;
	xor.b32  	%r1045, %r1044, %r1453;
	shl.b32 	%r1046, %r592, 4;
	shl.b32 	%r1047, %r1045, 1;
	xor.b32  	%r1048, %r1047, %r1046;
	xor.b32  	%r1049, %r1048, %r1045;
	xor.b32  	%r593, %r1049, %r592;
	add.s32 	%r1461, %r1449, 724874;
	add.s32 	%r1050, %r593, %r1461;
	cvt.rn.f64.u32 	%fd685, %r1050;
	mul.f64 	%fd686, %fd684, 0d4006666666666666;
	mul.f64 	%fd687, %fd686, 0d3DF0000000000000;
	ld.global.f64 	%fd688, [%rd14+8];
	ld.global.f64 	%fd689, [%rd14+-1600];
	sub.f64 	%fd690, %fd688, %fd689;
	mul.f64 	%fd691, %fd685, 0d3FF4CCCCCCCCCCCD;
	mul.f64 	%fd692, %fd691, 0d3DF0000000000000;
	ld.local.f64 	%fd693, [%rd51+8];
	sub.f64 	%fd694, %fd693, %fd689;
	ld.global.f64 	%fd695, [%rd14+-800];
	mul.f64 	%fd696, %fd695, 0d3FE999999999999A;
	fma.rn.f64 	%fd697, %fd687, %fd690, %fd696;
	fma.rn.f64 	%fd698, %fd692, %fd694, %fd697;
	setp.gt.f64 	%p75, %fd698, 0d4034000000000000;
	selp.f64 	%fd699, 0d4034000000000000, %fd698, %p75;
	setp.lt.f64 	%p76, %fd699, 0dC034000000000000;
	selp.f64 	%fd700, 0dC034000000000000, %fd699, %p76;
	st.global.f64 	[%rd14+-800], %fd700;
	add.f64 	%fd1463, %fd689, %fd700;
	setp.leu.f64 	%p77, %fd1463, 0d4059000000000000;
	mov.u32 	%r1456, %r593;
	mov.u32 	%r1457, %r592;
	mov.u32 	%r1458, %r1450;
	mov.u32 	%r1459, %r1451;
	@%p77 bra 	$L__BB0_130;
	shr.u32 	%r1051, %r1157, 2;
	xor.b32  	%r1052, %r1051, %r1157;
	shl.b32 	%r1053, %r593, 4;
	shl.b32 	%r1054, %r1052, 1;
	xor.b32  	%r1055, %r1054, %r1053;
	xor.b32  	%r1056, %r1055, %r1052;
	xor.b32  	%r1456, %r1056, %r593;
	add.s32 	%r1461, %r1449, 1087311;
	add.s32 	%r1057, %r1456, %r1461;
	cvt.rn.f64.u32 	%fd701, %r1057;
	mul.f64 	%fd702, %fd701, 0d3DF0000000000000;
	fma.rn.f64 	%fd1463, %fd702, 0d4069000000000000, 0dC059000000000000;
	mov.u32 	%r1457, %r593;
	mov.u32 	%r1458, %r592;
	mov.u32 	%r1459, %r1450;
	mov.u32 	%r1157, %r1451;
$L__BB0_130:
	setp.geu.f64 	%p78, %fd1463, 0dC059000000000000;
	mov.u32 	%r1153, %r1456;
	mov.u32 	%r1154, %r1457;
	mov.u32 	%r1155, %r1458;
	mov.u32 	%r1156, %r1459;
	@%p78 bra 	$L__BB0_132;
	shr.u32 	%r1058, %r1157, 2;
	xor.b32  	%r1059, %r1058, %r1157;
	shl.b32 	%r1060, %r1456, 4;
	shl.b32 	%r1061, %r1059, 1;
	xor.b32  	%r1062, %r1061, %r1060;
	xor.b32  	%r1063, %r1062, %r1059;
	xor.b32  	%r1153, %r1063, %r1456;
	add.s32 	%r1461, %r1461, 362437;
	add.s32 	%r1064, %r1153, %r1461;
	cvt.rn.f64.u32 	%fd703, %r1064;
	mul.f64 	%fd704, %fd703, 0d3DF0000000000000;
	fma.rn.f64 	%fd1463, %fd704, 0d4069000000000000, 0dC059000000000000;
	mov.u32 	%r1154, %r1456;
	mov.u32 	%r1155, %r1457;
	mov.u32 	%r1156, %r1458;
	mov.u32 	%r1157, %r1459;
$L__BB0_132:
	st.global.f64 	[%rd14+-1600], %fd1463;
	add.s32 	%r1442, %r1442, 2;
	setp.ne.s32 	%p79, %r1442, 100;
	@%p79 bra 	$L__BB0_124;
	ld.param.u64 	%rd75, [_Z9RunKernelP8particleP11global_bestPi_param_0];
	st.local.v2.u32 	[%rd2+8], {%r1156, %r1155};
	st.local.v2.u32 	[%rd2+16], {%r1154, %r1153};
	st.local.v2.u32 	[%rd2], {%r1461, %r1157};
	cvta.to.global.u64 	%rd54, %rd75;
	mov.u32 	%r1066, %tid.x;
	mul.wide.u32 	%rd55, %r1066, 3224;
	add.s64 	%rd56, %rd54, %rd55;
	ld.global.u32 	%r1067, [%rd56];
	ld.global.f64 	%fd706, [%rd56+8];
	ld.global.f64 	%fd707, [%rd56+16];
	ld.global.f64 	%fd708, [%rd56+24];
	ld.global.f64 	%fd709, [%rd56+32];
	ld.global.f64 	%fd710, [%rd56+40];
	ld.global.f64 	%fd711, [%rd56+48];
	ld.global.f64 	%fd712, [%rd56+56];
	ld.global.f64 	%fd713, [%rd56+64];
	ld.global.f64 	%fd714, [%rd56+72];
	ld.global.f64 	%fd715, [%rd56+80];
	ld.global.f64 	%fd716, [%rd56+88];
	ld.global.f64 	%fd717, [%rd56+96];
	ld.global.f64 	%fd718, [%rd56+104];
	ld.global.f64 	%fd719, [%rd56+112];
	ld.global.f64 	%fd720, [%rd56+120];
	ld.global.f64 	%fd721, [%rd56+128];
	ld.global.f64 	%fd722, [%rd56+136];
	ld.global.f64 	%fd723, [%rd56+144];
	ld.global.f64 	%fd724, [%rd56+152];
	ld.global.f64 	%fd725, [%rd56+160];
	ld.global.f64 	%fd726, [%rd56+168];
	ld.global.f64 	%fd727, [%rd56+176];
	ld.global.f64 	%fd728, [%rd56+184];
	ld.global.f64 	%fd729, [%rd56+192];
	ld.global.f64 	%fd730, [%rd56+200];
	ld.global.f64 	%fd731, [%rd56+208];
	ld.global.f64 	%fd732, [%rd56+216];
	ld.global.f64 	%fd733, [%rd56+224];
	ld.global.f64 	%fd734, [%rd56+232];
	ld.global.f64 	%fd735, [%rd56+240];
	ld.global.f64 	%fd736, [%rd56+248];
	ld.global.f64 	%fd737, [%rd56+256];
	ld.global.f64 	%fd738, [%rd56+264];
	ld.global.f64 	%fd739, [%rd56+272];
	ld.global.f64 	%fd740, [%rd56+280];
	ld.global.f64 	%fd741, [%rd56+288];
	ld.global.f64 	%fd742, [%rd56+296];
	ld.global.f64 	%fd743, [%rd56+304];
	ld.global.f64 	%fd744, [%rd56+312];
	ld.global.f64 	%fd745, [%rd56+320];
	ld.global.f64 	%fd746, [%rd56+328];
	ld.global.f64 	%fd747, [%rd56+336];
	ld.global.f64 	%fd748, [%rd56+344];
	ld.global.f64 	%fd749, [%rd56+352];
	ld.global.f64 	%fd750, [%rd56+360];
	ld.global.f64 	%fd751, [%rd56+368];
	ld.global.f64 	%fd752, [%rd56+376];
	ld.global.f64 	%fd753, [%rd56+384];
	ld.global.f64 	%fd754, [%rd56+392];
	ld.global.f64 	%fd755, [%rd56+400];
	ld.global.f64 	%fd756, [%rd56+408];
	ld.global.f64 	%fd757, [%rd56+416];
	ld.global.f64 	%fd758, [%rd56+424];
	ld.global.f64 	%fd759, [%rd56+432];
	ld.global.f64 	%fd760, [%rd56+440];
	ld.global.f64 	%fd761, [%rd56+448];
	ld.global.f64 	%fd762, [%rd56+456];
	ld.global.f64 	%fd763, [%rd56+464];
	ld.global.f64 	%fd764, [%rd56+472];
	ld.global.f64 	%fd765, [%rd56+480];
	ld.global.f64 	%fd766, [%rd56+488];
	ld.global.f64 	%fd767, [%rd56+496];
	ld.global.f64 	%fd768, [%rd56+504];
	ld.global.f64 	%fd769, [%rd56+512];
	ld.global.f64 	%fd770, [%rd56+520];
	ld.global.f64 	%fd771, [%rd56+528];
	ld.global.f64 	%fd772, [%rd56+536];
	ld.global.f64 	%fd773, [%rd56+544];
	ld.global.f64 	%fd774, [%rd56+552];
	ld.global.f64 	%fd775, [%rd56+560];
	ld.global.f64 	%fd776, [%rd56+568];
	ld.global.f64 	%fd777, [%rd56+576];
	ld.global.f64 	%fd778, [%rd56+584];
	ld.global.f64 	%fd779, [%rd56+592];
	ld.global.f64 	%fd780, [%rd56+600];
	ld.global.f64 	%fd781, [%rd56+608];
	ld.global.f64 	%fd782, [%rd56+616];
	ld.global.f64 	%fd783, [%rd56+624];
	ld.global.f64 	%fd784, [%rd56+632];
	ld.global.f64 	%fd785, [%rd56+640];
	ld.global.f64 	%fd786, [%rd56+648];
	ld.global.f64 	%fd787, [%rd56+656];
	ld.global.f64 	%fd788, [%rd56+664];
	ld.global.f64 	%fd789, [%rd56+672];
	ld.global.f64 	%fd790, [%rd56+680];
	ld.global.f64 	%fd791, [%rd56+688];
	ld.global.f64 	%fd792, [%rd56+696];
	ld.global.f64 	%fd793, [%rd56+704];
	ld.global.f64 	%fd794, [%rd56+712];
	ld.global.f64 	%fd795, [%rd56+720];
	ld.global.f64 	%fd796, [%rd56+728];
	ld.global.f64 	%fd797, [%rd56+736];
	ld.global.f64 	%fd798, [%rd56+744];
	ld.global.f64 	%fd799, [%rd56+752];
	ld.global.f64 	%fd800, [%rd56+760];
	ld.global.f64 	%fd801, [%rd56+768];
	ld.global.f64 	%fd802, [%rd56+776];
	ld.global.f64 	%fd803, [%rd56+784];
	ld.global.f64 	%fd804, [%rd56+792];
	ld.global.f64 	%fd805, [%rd56+800];
	ld.global.f64 	%fd806, [%rd56+808];
	ld.global.f64 	%fd807, [%rd56+816];
	ld.global.f64 	%fd808, [%rd56+824];
	ld.global.f64 	%fd809, [%rd56+832];
	ld.global.f64 	%fd810, [%rd56+840];
	ld.global.f64 	%fd811, [%rd56+848];
	ld.global.f64 	%fd812, [%rd56+856];
	ld.global.f64 	%fd813, [%rd56+864];
	ld.global.f64 	%fd814, [%rd56+872];
	ld.global.f64 	%fd815, [%rd56+880];
	ld.global.f64 	%fd816, [%rd56+888];
	ld.global.f64 	%fd817, [%rd56+896];
	ld.global.f64 	%fd818, [%rd56+904];
	ld.global.f64 	%fd819, [%rd56+912];
	ld.global.f64 	%fd820, [%rd56+920];
	ld.global.f64 	%fd821, [%rd56+928];
	ld.global.f64 	%fd822, [%rd56+936];
	ld.global.f64 	%fd823, [%rd56+944];
	ld.global.f64 	%fd824, [%rd56+952];
	ld.global.f64 	%fd825, [%rd56+960];
	ld.global.f64 	%fd826, [%rd56+968];
	ld.global.f64 	%fd827, [%rd56+976];
	ld.global.f64 	%fd828, [%rd56+984];
	ld.global.f64 	%fd829, [%rd56+992];
	ld.global.f64 	%fd830, [%rd56+1000];
	ld.global.f64 	%fd831, [%rd56+1008];
	ld.global.f64 	%fd832, [%rd56+1016];
	ld.global.f64 	%fd833, [%rd56+1024];
	ld.global.f64 	%fd834, [%rd56+1032];
	ld.global.f64 	%fd835, [%rd56+1040];
	ld.global.f64 	%fd836, [%rd56+1048];
	ld.global.f64 	%fd837, [%rd56+1056];
	ld.global.f64 	%fd838, [%rd56+1064];
	ld.global.f64 	%fd839, [%rd56+1072];
	ld.global.f64 	%fd840, [%rd56+1080];
	ld.global.f64 	%fd841, [%rd56+1088];
	ld.global.f64 	%fd842, [%rd56+1096];
	ld.global.f64 	%fd843, [%rd56+1104];
	ld.global.f64 	%fd844, [%rd56+1112];
	ld.global.f64 	%fd845, [%rd56+1120];
	ld.global.f64 	%fd846, [%rd56+1128];
	ld.global.f64 	%fd847, [%rd56+1136];
	ld.global.f64 	%fd848, [%rd56+1144];
	ld.global.f64 	%fd849, [%rd56+1152];
	ld.global.f64 	%fd850, [%rd56+1160];
	ld.global.f64 	%fd851, [%rd56+1168];
	ld.global.f64 	%fd852, [%rd56+1176];
	ld.global.f64 	%fd853, [%rd56+1184];
	ld.global.f64 	%fd854, [%rd56+1192];
	ld.global.f64 	%fd855, [%rd56+1200];
	ld.global.f64 	%fd856, [%rd56+1208];
	ld.global.f64 	%fd857, [%rd56+1216];
	ld.global.f64 	%fd858, [%rd56+1224];
	ld.global.f64 	%fd859, [%rd56+1232];
	ld.global.f64 	%fd860, [%rd56+1240];
	ld.global.f64 	%fd861, [%rd56+1248];
	ld.global.f64 	%fd862, [%rd56+1256];
	ld.global.f64 	%fd863, [%rd56+1264];
	ld.global.f64 	%fd864, [%rd56+1272];
	ld.global.f64 	%fd865, [%rd56+1280];
	ld.global.f64 	%fd866, [%rd56+1288];
	ld.global.f64 	%fd867, [%rd56+1296];
	ld.global.f64 	%fd868, [%rd56+1304];
	ld.global.f64 	%fd869, [%rd56+1312];
	ld.global.f64 	%fd870, [%rd56+1320];
	ld.global.f64 	%fd871, [%rd56+1328];
	ld.global.f64 	%fd872, [%rd56+1336];
	ld.global.f64 	%fd873, [%rd56+1344];
	ld.global.f64 	%fd874, [%rd56+1352];
	ld.global.f64 	%fd875, [%rd56+1360];
	ld.global.f64 	%fd876, [%rd56+1368];
	ld.global.f64 	%fd877, [%rd56+1376];
	ld.global.f64 	%fd878, [%rd56+1384];
	ld.global.f64 	%fd879, [%rd56+1392];
	ld.global.f64 	%fd880, [%rd56+1400];
	ld.global.f64 	%fd881, [%rd56+1408];
	ld.global.f64 	%fd882, [%rd56+1416];
	ld.global.f64 	%fd883, [%rd56+1424];
	ld.global.f64 	%fd884, [%rd56+1432];
	ld.global.f64 	%fd885, [%rd56+1440];
	ld.global.f64 	%fd886, [%rd56+1448];
	ld.global.f64 	%fd887, [%rd56+1456];
	ld.global.f64 	%fd888, [%rd56+1464];
	ld.global.f64 	%fd889, [%rd56+1472];
	ld.global.f64 	%fd890, [%rd56+1480];
	ld.global.f64 	%fd891, [%rd56+1488];
	ld.global.f64 	%fd892, [%rd56+1496];
	ld.global.f64 	%fd893, [%rd56+1504];
	ld.global.f64 	%fd894, [%rd56+1512];
	ld.global.f64 	%fd895, [%rd56+1520];
	ld.global.f64 	%fd896, [%rd56+1528];
	ld.global.f64 	%fd897, [%rd56+1536];
	ld.global.f64 	%fd898, [%rd56+1544];
	ld.global.f64 	%fd899, [%rd56+1552];
	ld.global.f64 	%fd900, [%rd56+1560];
	ld.global.f64 	%fd901, [%rd56+1568];
	ld.global.f64 	%fd902, [%rd56+1576];
	ld.global.f64 	%fd903, [%rd56+1584];
	ld.global.f64 	%fd904, [%rd56+1592];
	ld.global.f64 	%fd905, [%rd56+1600];
	ld.global.f64 	%fd906, [%rd56+1608];
	ld.global.f64 	%fd1469, [%rd56+1616];
	ld.global.f64 	%fd907, [%rd56+1624];
	ld.global.f64 	%fd908, [%rd56+1632];
	ld.global.f64 	%fd909, [%rd56+1640];
	ld.global.f64 	%fd910, [%rd56+1648];
	ld.global.f64 	%fd911, [%rd56+1656];
	ld.global.f64 	%fd912, [%rd56+1664];
	ld.global.f64 	%fd913, [%rd56+1672];
	ld.global.f64 	%fd914, [%rd56+1680];
	ld.global.f64 	%fd915, [%rd56+1688];
	ld.global.f64 	%fd916, [%rd56+1696];
	ld.global.f64 	%fd917, [%rd56+1704];
	ld.global.f64 	%fd918, [%rd56+1712];
	ld.global.f64 	%fd919, [%rd56+1720];
	ld.global.f64 	%fd920, [%rd56+1728];
	ld.global.f64 	%fd921, [%rd56+1736];
	ld.global.f64 	%fd922, [%rd56+1744];
	ld.global.f64 	%fd923, [%rd56+1752];
	ld.global.f64 	%fd924, [%rd56+1760];
	ld.global.f64 	%fd925, [%rd56+1768];
	ld.global.f64 	%fd926, [%rd56+1776];
	ld.global.f64 	%fd927, [%rd56+1784];
	ld.global.f64 	%fd928, [%rd56+1792];
	ld.global.f64 	%fd929, [%rd56+1800];
	ld.global.f64 	%fd930, [%rd56+1808];
	ld.global.f64 	%fd931, [%rd56+1816];
	ld.global.f64 	%fd932, [%rd56+1824];
	ld.global.f64 	%fd933, [%rd56+1832];
	ld.global.f64 	%fd934, [%rd56+1840];
	ld.global.f64 	%fd935, [%rd56+1848];
	ld.global.f64 	%fd936, [%rd56+1856];
	ld.global.f64 	%fd937, [%rd56+1864];
	ld.global.f64 	%fd938, [%rd56+1872];
	ld.global.f64 	%fd939, [%rd56+1880];
	ld.global.f64 	%fd940, [%rd56+1888];
	ld.global.f64 	%fd941, [%rd56+1896];
	ld.global.f64 	%fd942, [%rd56+1904];
	ld.global.f64 	%fd943, [%rd56+1912];
	ld.global.f64 	%fd944, [%rd56+1920];
	ld.global.f64 	%fd945, [%rd56+1928];
	ld.global.f64 	%fd946, [%rd56+1936];
	ld.global.f64 	%fd947, [%rd56+1944];
	ld.global.f64 	%fd948, [%rd56+1952];
	ld.global.f64 	%fd949, [%rd56+1960];
	ld.global.f64 	%fd950, [%rd56+1968];
	ld.global.f64 	%fd951, [%rd56+1976];
	ld.global.f64 	%fd952, [%rd56+1984];
	ld.global.f64 	%fd953, [%rd56+1992];
	ld.global.f64 	%fd954, [%rd56+2000];
	ld.global.f64 	%fd955, [%rd56+2008];
	ld.global.f64 	%fd956, [%rd56+2016];
	ld.global.f64 	%fd957, [%rd56+2024];
	ld.global.f64 	%fd958, [%rd56+2032];
	ld.global.f64 	%fd959, [%rd56+2040];
	ld.global.f64 	%fd960, [%rd56+2048];
	ld.global.f64 	%fd961, [%rd56+2056];
	ld.global.f64 	%fd962, [%rd56+2064];
	ld.global.f64 	%fd963, [%rd56+2072];
	ld.global.f64 	%fd964, [%rd56+2080];
	ld.global.f64 	%fd965, [%rd56+2088];
	ld.global.f64 	%fd966, [%rd56+2096];
	ld.global.f64 	%fd967, [%rd56+2104];
	ld.global.f64 	%fd968, [%rd56+2112];
	ld.global.f64 	%fd969, [%rd56+2120];
	ld.global.f64 	%fd970, [%rd56+2128];
	ld.global.f64 	%fd971, [%rd56+2136];
	ld.global.f64 	%fd972, [%rd56+2144];
	ld.global.f64 	%fd973, [%rd56+2152];
	ld.global.f64 	%fd974, [%rd56+2160];
	ld.global.f64 	%fd975, [%rd56+2168];
	ld.global.f64 	%fd976, [%rd56+2176];
	ld.global.f64 	%fd977, [%rd56+2184];
	ld.global.f64 	%fd978, [%rd56+2192];
	ld.global.f64 	%fd979, [%rd56+2200];
	ld.global.f64 	%fd980, [%rd56+2208];
	ld.global.f64 	%fd981, [%rd56+2216];
	ld.global.f64 	%fd982, [%rd56+2224];
	ld.global.f64 	%fd983, [%rd56+2232];
	ld.global.f64 	%fd984, [%rd56+2240];
	ld.global.f64 	%fd985, [%rd56+2248];
	ld.global.f64 	%fd986, [%rd56+2256];
	ld.global.f64 	%fd987, [%rd56+2264];
	ld.global.f64 	%fd988, [%rd56+2272];
	ld.global.f64 	%fd989, [%rd56+2280];
	ld.global.f64 	%fd990, [%rd56+2288];
	ld.global.f64 	%fd991, [%rd56+2296];
	ld.global.f64 	%fd992, [%rd56+2304];
	ld.global.f64 	%fd993, [%rd56+2312];
	ld.global.f64 	%fd994, [%rd56+2320];
	ld.global.f64 	%fd995, [%rd56+2328];
	ld.global.f64 	%fd996, [%rd56+2336];
	ld.global.f64 	%fd997, [%rd56+2344];
	ld.global.f64 	%fd998, [%rd56+2352];
	ld.global.f64 	%fd999, [%rd56+2360];
	ld.global.f64 	%fd1000, [%rd56+2368];
	ld.global.f64 	%fd1001, [%rd56+2376];
	ld.global.f64 	%fd1002, [%rd56+2384];
	ld.global.f64 	%fd1003, [%rd56+2392];
	ld.global.f64 	%fd1004, [%rd56+2400];
	ld.global.f64 	%fd1005, [%rd56+2408];
	ld.global.f64 	%fd1006, [%rd56+2416];
	ld.global.f64 	%fd1007, [%rd56+2424];
	ld.global.f64 	%fd1008, [%rd56+2432];
	ld.global.f64 	%fd1009, [%rd56+2440];
	ld.global.f64 	%fd1010, [%rd56+2448];
	ld.global.f64 	%fd1011, [%rd56+2456];
	ld.global.f64 	%fd1012, [%rd56+2464];
	ld.global.f64 	%fd1013, [%rd56+2472];
	ld.global.f64 	%fd1014, [%rd56+2480];
	ld.global.f64 	%fd1015, [%rd56+2488];
	ld.global.f64 	%fd1016, [%rd56+2496];
	ld.global.f64 	%fd1017, [%rd56+2504];
	ld.global.f64 	%fd1018, [%rd56+2512];
	ld.global.f64 	%fd1019, [%rd56+2520];
	ld.global.f64 	%fd1020, [%rd56+2528];
	ld.global.f64 	%fd1021, [%rd56+2536];
	ld.global.f64 	%fd1022, [%rd56+2544];
	ld.global.f64 	%fd1023, [%rd56+2552];
	ld.global.f64 	%fd1024, [%rd56+2560];
	ld.global.f64 	%fd1025, [%rd56+2568];
	ld.global.f64 	%fd1026, [%rd56+2576];
	ld.global.f64 	%fd1027, [%rd56+2584];
	ld.global.f64 	%fd1028, [%rd56+2592];
	ld.global.f64 	%fd1029, [%rd56+2600];
	ld.global.f64 	%fd1030, [%rd56+2608];
	ld.global.f64 	%fd1031, [%rd56+2616];
	ld.global.f64 	%fd1032, [%rd56+2624];
	ld.global.f64 	%fd1033, [%rd56+2632];
	ld.global.f64 	%fd1034, [%rd56+2640];
	ld.global.f64 	%fd1035, [%rd56+2648];
	ld.global.f64 	%fd1036, [%rd56+2656];
	ld.global.f64 	%fd1037, [%rd56+2664];
	ld.global.f64 	%fd1038, [%rd56+2672];
	ld.global.f64 	%fd1039, [%rd56+2680];
	ld.global.f64 	%fd1040, [%rd56+2688];
	ld.global.f64 	%fd1041, [%rd56+2696];
	ld.global.f64 	%fd1042, [%rd56+2704];
	ld.global.f64 	%fd1043, [%rd56+2712];
	ld.global.f64 	%fd1044, [%rd56+2720];
	ld.global.f64 	%fd1045, [%rd56+2728];
	ld.global.f64 	%fd1046, [%rd56+2736];
	ld.global.f64 	%fd1047, [%rd56+2744];
	ld.global.f64 	%fd1048, [%rd56+2752];
	ld.global.f64 	%fd1049, [%rd56+2760];
	ld.global.f64 	%fd1050, [%rd56+2768];
	ld.global.f64 	%fd1051, [%rd56+2776];
	ld.global.f64 	%fd1052, [%rd56+2784];
	ld.global.f64 	%fd1053, [%rd56+2792];
	ld.global.f64 	%fd1054, [%rd56+2800];
	ld.global.f64 	%fd1055, [%rd56+2808];
	ld.global.f64 	%fd1056, [%rd56+2816];
	ld.global.f64 	%fd1057, [%rd56+2824];
	ld.global.f64 	%fd1058, [%rd56+2832];
	ld.global.f64 	%fd1059, [%rd56+2840];
	ld.global.f64 	%fd1060, [%rd56+2848];
	ld.global.f64 	%fd1061, [%rd56+2856];
	ld.global.f64 	%fd1062, [%rd56+2864];
	ld.global.f64 	%fd1063, [%rd56+2872];
	ld.global.f64 	%fd1064, [%rd56+2880];
	ld.global.f64 	%fd1065, [%rd56+2888];
	ld.global.f64 	%fd1066, [%rd56+2896];
	ld.global.f64 	%fd1067, [%rd56+2904];
	ld.global.f64 	%fd1068, [%rd56+2912];
	ld.global.f64 	%fd1069, [%rd56+2920];
	ld.global.f64 	%fd1070, [%rd56+2928];
	ld.global.f64 	%fd1071, [%rd56+2936];
	ld.global.f64 	%fd1072, [%rd56+2944];
	ld.global.f64 	%fd1073, [%rd56+2952];
	ld.global.f64 	%fd1074, [%rd56+2960];
	ld.global.f64 	%fd1075, [%rd56+2968];
	ld.global.f64 	%fd1076, [%rd56+2976];
	ld.global.f64 	%fd1077, [%rd56+2984];
	ld.global.f64 	%fd1078, [%rd56+2992];
	ld.global.f64 	%fd1079, [%rd56+3000];
	ld.global.f64 	%fd1080, [%rd56+3008];
	ld.global.f64 	%fd1081, [%rd56+3016];
	ld.global.f64 	%fd1082, [%rd56+3024];
	ld.global.f64 	%fd1083, [%rd56+3032];
	ld.global.f64 	%fd1084, [%rd56+3040];
	ld.global.f64 	%fd1085, [%rd56+3048];
	ld.global.f64 	%fd1086, [%rd56+3056];
	ld.global.f64 	%fd1087, [%rd56+3064];
	ld.global.f64 	%fd1088, [%rd56+3072];
	ld.global.f64 	%fd1089, [%rd56+3080];
	ld.global.f64 	%fd1090, [%rd56+3088];
	ld.global.f64 	%fd1091, [%rd56+3096];
	ld.global.f64 	%fd1092, [%rd56+3104];
	ld.global.f64 	%fd1093, [%rd56+3112];
	ld.global.f64 	%fd1094, [%rd56+3120];
	ld.global.f64 	%fd1095, [%rd56+3128];
	ld.global.f64 	%fd1096, [%rd56+3136];
	ld.global.f64 	%fd1097, [%rd56+3144];
	ld.global.f64 	%fd1098, [%rd56+3152];
	ld.global.f64 	%fd1099, [%rd56+3160];
	ld.global.f64 	%fd1100, [%rd56+3168];
	ld.global.f64 	%fd1101, [%rd56+3176];
	ld.global.f64 	%fd1102, [%rd56+3184];
	ld.global.f64 	%fd1103, [%rd56+3192];
	ld.global.f64 	%fd1104, [%rd56+3200];
	ld.global.f64 	%fd1105, [%rd56+3208];
	ld.global.f64 	%fd1106, [%rd56+3216];
	st.local.u32 	[%rd1], %r1067;
	st.local.f64 	[%rd1+8], %fd706;
	st.local.f64 	[%rd1+16], %fd707;
	st.local.f64 	[%rd1+24], %fd708;
	st.local.f64 	[%rd1+32], %fd709;
	st.local.f64 	[%rd1+40], %fd710;
	st.local.f64 	[%rd1+48], %fd711;
	st.local.f64 	[%rd1+56], %fd712;
	st.local.f64 	[%rd1+64], %fd713;
	st.local.f64 	[%rd1+72], %fd714;
	st.local.f64 	[%rd1+80], %fd715;
	st.local.f64 	[%rd1+88], %fd716;
	st.local.f64 	[%rd1+96], %fd717;
	st.local.f64 	[%rd1+104], %fd718;
	st.local.f64 	[%rd1+112], %fd719;
	st.local.f64 	[%rd1+120], %fd720;
	st.local.f64 	[%rd1+128], %fd721;
	st.local.f64 	[%rd1+136], %fd722;
	st.local.f64 	[%rd1+144], %fd723;
	st.local.f64 	[%rd1+152], %fd724;
	st.local.f64 	[%rd1+160], %fd725;
	st.local.f64 	[%rd1+168], %fd726;
	st.local.f64 	[%rd1+176], %fd727;
	st.local.f64 	[%rd1+184], %fd728;
	st.local.f64 	[%rd1+192], %fd729;
	st.local.f64 	[%rd1+200], %fd730;
	st.local.f64 	[%rd1+208], %fd731;
	st.local.f64 	[%rd1+216], %fd732;
	st.local.f64 	[%rd1+224], %fd733;
	st.local.f64 	[%rd1+232], %fd734;
	st.local.f64 	[%rd1+240], %fd735;
	st.local.f64 	[%rd1+248], %fd736;
	st.local.f64 	[%rd1+256], %fd737;
	st.local.f64 	[%rd1+264], %fd738;
	st.local.f64 	[%rd1+272], %fd739;
	st.local.f64 	[%rd1+280], %fd740;
	st.local.f64 	[%rd1+288], %fd741;
	st.local.f64 	[%rd1+296], %fd742;
	st.local.f64 	[%rd1+304], %fd743;
	st.local.f64 	[%rd1+312], %fd744;
	st.local.f64 	[%rd1+320], %fd745;
	st.local.f64 	[%rd1+328], %fd746;
	st.local.f64 	[%rd1+336], %fd747;
	st.local.f64 	[%rd1+344], %fd748;
	st.local.f64 	[%rd1+352], %fd749;
	st.local.f64 	[%rd1+360], %fd750;
	st.local.f64 	[%rd1+368], %fd751;
	st.local.f64 	[%rd1+376], %fd752;
	st.local.f64 	[%rd1+384], %fd753;
	st.local.f64 	[%rd1+392], %fd754;
	st.local.f64 	[%rd1+400], %fd755;
	st.local.f64 	[%rd1+408], %fd756;
	st.local.f64 	[%rd1+416], %fd757;
	st.local.f64 	[%rd1+424], %fd758;
	st.local.f64 	[%rd1+432], %fd759;
	st.local.f64 	[%rd1+440], %fd760;
	st.local.f64 	[%rd1+448], %fd761;
	st.local.f64 	[%rd1+456], %fd762;
	st.local.f64 	[%rd1+464], %fd763;
	st.local.f64 	[%rd1+472], %fd764;
	st.local.f64 	[%rd1+480], %fd765;
	st.local.f64 	[%rd1+488], %fd766;
	st.local.f64 	[%rd1+496], %fd767;
	st.local.f64 	[%rd1+504], %fd768;
	st.local.f64 	[%rd1+512], %fd769;
	st.local.f64 	[%rd1+520], %fd770;
	st.local.f64 	[%rd1+528], %fd771;
	st.local.f64 	[%rd1+536], %fd772;
	st.local.f64 	[%rd1+544], %fd773;
	st.local.f64 	[%rd1+552], %fd774;
	st.local.f64 	[%rd1+560], %fd775;
	st.local.f64 	[%rd1+568], %fd776;
	st.local.f64 	[%rd1+576], %fd777;
	st.local.f64 	[%rd1+584], %fd778;
	st.local.f64 	[%rd1+592], %fd779;
	st.local.f64 	[%rd1+600], %fd780;
	st.local.f64 	[%rd1+608], %fd781;
	st.local.f64 	[%rd1+616], %fd782;
	st.local.f64 	[%rd1+624], %fd783;
	st.local.f64 	[%rd1+632], %fd784;
	st.local.f64 	[%rd1+640], %fd785;
	st.local.f64 	[%rd1+648], %fd786;
	st.local.f64 	[%rd1+656], %fd787;
	st.local.f64 	[%rd1+664], %fd788;
	st.local.f64 	[%rd1+672], %fd789;
	st.local.f64 	[%rd1+680], %fd790;
	st.local.f64 	[%rd1+688], %fd791;
	st.local.f64 	[%rd1+696], %fd792;
	st.local.f64 	[%rd1+704], %fd793;
	st.local.f64 	[%rd1+712], %fd794;
	st.local.f64 	[%rd1+720], %fd795;
	st.local.f64 	[%rd1+728], %fd796;
	st.local.f64 	[%rd1+736], %fd797;
	st.local.f64 	[%rd1+744], %fd798;
	st.local.f64 	[%rd1+752], %fd799;
	st.local.f64 	[%rd1+760], %fd800;
	st.local.f64 	[%rd1+768], %fd801;
	st.local.f64 	[%rd1+776], %fd802;
	st.local.f64 	[%rd1+784], %fd803;
	st.local.f64 	[%rd1+792], %fd804;
	st.local.f64 	[%rd1+800], %fd805;
	st.local.f64 	[%rd1+808], %fd806;
	st.local.f64 	[%rd1+816], %fd807;
	st.local.f64 	[%rd1+824], %fd808;
	st.local.f64 	[%rd1+832], %fd809;
	st.local.f64 	[%rd1+840], %fd810;
	st.local.f64 	[%rd1+848], %fd811;
	st.local.f64 	[%rd1+856], %fd812;
	st.local.f64 	[%rd1+864], %fd813;
	st.local.f64 	[%rd1+872], %fd814;
	st.local.f64 	[%rd1+880], %fd815;
	st.local.f64 	[%rd1+888], %fd816;
	st.local.f64 	[%rd1+896], %fd817;
	st.local.f64 	[%rd1+904], %fd818;
	st.local.f64 	[%rd1+912], %fd819;
	st.local.f64 	[%rd1+920], %fd820;
	st.local.f64 	[%rd1+928], %fd821;
	st.local.f64 	[%rd1+936], %fd822;
	st.local.f64 	[%rd1+944], %fd823;
	st.local.f64 	[%rd1+952], %fd824;
	st.local.f64 	[%rd1+960], %fd825;
	st.local.f64 	[%rd1+968], %fd826;
	st.local.f64 	[%rd1+976], %fd827;
	st.local.f64 	[%rd1+984], %fd828;
	st.local.f64 	[%rd1+992], %fd829;
	st.local.f64 	[%rd1+1000], %fd830;
	st.local.f64 	[%rd1+1008], %fd831;
	st.local.f64 	[%rd1+1016], %fd832;
	st.local.f64 	[%rd1+1024], %fd833;
	st.local.f64 	[%rd1+1032], %fd834;
	st.local.f64 	[%rd1+1040], %fd835;
	st.local.f64 	[%rd1+1048], %fd836;
	st.local.f64 	[%rd1+1056], %fd837;
	st.local.f64 	[%rd1+1064], %fd838;
	st.local.f64 	[%rd1+1072], %fd839;
	st.local.f64 	[%rd1+1080], %fd840;
	st.local.f64 	[%rd1+1088], %fd841;
	st.local.f64 	[%rd1+1096], %fd842;
	st.local.f64 	[%rd1+1104], %fd843;
	st.local.f64 	[%rd1+1112], %fd844;
	st.local.f64 	[%rd1+1120], %fd845;
	st.local.f64 	[%rd1+1128], %fd846;
	st.local.f64 	[%rd1+1136], %fd847;
	st.local.f64 	[%rd1+1144], %fd848;
	st.local.f64 	[%rd1+1152], %fd849;
	st.local.f64 	[%rd1+1160], %fd850;
	st.local.f64 	[%rd1+1168], %fd851;
	st.local.f64 	[%rd1+1176], %fd852;
	st.local.f64 	[%rd1+1184], %fd853;
	st.local.f64 	[%rd1+1192], %fd854;
	st.local.f64 	[%rd1+1200], %fd855;
	st.local.f64 	[%rd1+1208], %fd856;
	st.local.f64 	[%rd1+1216], %fd857;
	st.local.f64 	[%rd1+1224], %fd858;
	st.local.f64 	[%rd1+1232], %fd859;
	st.local.f64 	[%rd1+1240], %fd860;
	st.local.f64 	[%rd1+1248], %fd861;
	st.local.f64 	[%rd1+1256], %fd862;
	st.local.f64 	[%rd1+1264], %fd863;
	st.local.f64 	[%rd1+1272], %fd864;
	st.local.f64 	[%rd1+1280], %fd865;
	st.local.f64 	[%rd1+1288], %fd866;
	st.local.f64 	[%rd1+1296], %fd867;
	st.local.f64 	[%rd1+1304], %fd868;
	st.local.f64 	[%rd1+1312], %fd869;
	st.local.f64 	[%rd1+1320], %fd870;
	st.local.f64 	[%rd1+1328], %fd871;
	st.local.f64 	[%rd1+1336], %fd872;
	st.local.f64 	[%rd1+1344], %fd873;
	st.local.f64 	[%rd1+1352], %fd874;
	st.local.f64 	[%rd1+1360], %fd875;
	st.local.f64 	[%rd1+1368], %fd876;
	st.local.f64 	[%rd1+1376], %fd877;
	st.local.f64 	[%rd1+1384], %fd878;
	st.local.f64 	[%rd1+1392], %fd879;
	st.local.f64 	[%rd1+1400], %fd880;
	st.local.f64 	[%rd1+1408], %fd881;
	st.local.f64 	[%rd1+1416], %fd882;
	st.local.f64 	[%rd1+1424], %fd883;
	st.local.f64 	[%rd1+1432], %fd884;
	st.local.f64 	[%rd1+1440], %fd885;
	st.local.f64 	[%rd1+1448], %fd886;
	st.local.f64 	[%rd1+1456], %fd887;
	st.local.f64 	[%rd1+1464], %fd888;
	st.local.f64 	[%rd1+1472], %fd889;
	st.local.f64 	[%rd1+1480], %fd890;
	st.local.f64 	[%rd1+1488], %fd891;
	st.local.f64 	[%rd1+1496], %fd892;
	st.local.f64 	[%rd1+1504], %fd893;
	st.local.f64 	[%rd1+1512], %fd894;
	st.local.f64 	[%rd1+1520], %fd895;
	st.local.f64 	[%rd1+1528], %fd896;
	st.local.f64 	[%rd1+1536], %fd897;
	st.local.f64 	[%rd1+1544], %fd898;
	st.local.f64 	[%rd1+1552], %fd899;
	st.local.f64 	[%rd1+1560], %fd900;
	st.local.f64 	[%rd1+1568], %fd901;
	st.local.f64 	[%rd1+1576], %fd902;
	st.local.f64 	[%rd1+1584], %fd903;
	st.local.f64 	[%rd1+1592], %fd904;
	st.local.f64 	[%rd1+1600], %fd905;
	st.local.f64 	[%rd1+1608], %fd906;
	st.local.f64 	[%rd1+1616], %fd1469;
	st.local.f64 	[%rd1+1624], %fd907;
	st.local.f64 	[%rd1+1632], %fd908;
	st.local.f64 	[%rd1+1640], %fd909;
	st.local.f64 	[%rd1+1648], %fd910;
	st.local.f64 	[%rd1+1656], %fd911;
	st.local.f64 	[%rd1+1664], %fd912;
	st.local.f64 	[%rd1+1672], %fd913;
	st.local.f64 	[%rd1+1680], %fd914;
	st.local.f64 	[%rd1+1688], %fd915;
	st.local.f64 	[%rd1+1696], %fd916;
	st.local.f64 	[%rd1+1704], %fd917;
	st.local.f64 	[%rd1+1712], %fd918;
	st.local.f64 	[%rd1+1720], %fd919;
	st.local.f64 	[%rd1+1728], %fd920;
	st.local.f64 	[%rd1+1736], %fd921;
	st.local.f64 	[%rd1+1744], %fd922;
	st.local.f64 	[%rd1+1752], %fd923;
	st.local.f64 	[%rd1+1760], %fd924;
	st.local.f64 	[%rd1+1768], %fd925;
	st.local.f64 	[%rd1+1776], %fd926;
	st.local.f64 	[%rd1+1784], %fd927;
	st.local.f64 	[%rd1+1792], %fd928;
	st.local.f64 	[%rd1+1800], %fd929;
	st.local.f64 	[%rd1+1808], %fd930;
	st.local.f64 	[%rd1+1816], %fd931;
	st.local.f64 	[%rd1+1824], %fd932;
	st.local.f64 	[%rd1+1832], %fd933;
	st.local.f64 	[%rd1+1840], %fd934;
	st.local.f64 	[%rd1+1848], %fd935;
	st.local.f64 	[%rd1+1856], %fd936;
	st.local.f64 	[%rd1+1864], %fd937;
	st.local.f64 	[%rd1+1872], %fd938;
	st.local.f64 	[%rd1+1880], %fd939;
	st.local.f64 	[%rd1+1888], %fd940;
	st.local.f64 	[%rd1+1896], %fd941;
	st.local.f64 	[%rd1+1904], %fd942;
	st.local.f64 	[%rd1+1912], %fd943;
	st.local.f64 	[%rd1+1920], %fd944;
	st.local.f64 	[%rd1+1928], %fd945;
	st.local.f64 	[%rd1+1936], %fd946;
	st.local.f64 	[%rd1+1944], %fd947;
	st.local.f64 	[%rd1+1952], %fd948;
	st.local.f64 	[%rd1+1960], %fd949;
	st.local.f64 	[%rd1+1968], %fd950;
	st.local.f64 	[%rd1+1976], %fd951;
	st.local.f64 	[%rd1+1984], %fd952;
	st.local.f64 	[%rd1+1992], %fd953;
	st.local.f64 	[%rd1+2000], %fd954;
	st.local.f64 	[%rd1+2008], %fd955;
	st.local.f64 	[%rd1+2016], %fd956;
	st.local.f64 	[%rd1+2024], %fd957;
	st.local.f64 	[%rd1+2032], %fd958;
	st.local.f64 	[%rd1+2040], %fd959;
	st.local.f64 	[%rd1+2048], %fd960;
	st.local.f64 	[%rd1+2056], %fd961;
	st.local.f64 	[%rd1+2064], %fd962;
	st.local.f64 	[%rd1+2072], %fd963;
	st.local.f64 	[%rd1+2080], %fd964;
	st.local.f64 	[%rd1+2088], %fd965;
	st.local.f64 	[%rd1+2096], %fd966;
	st.local.f64 	[%rd1+2104], %fd967;
	st.local.f64 	[%rd1+2112], %fd968;
	st.local.f64 	[%rd1+2120], %fd969;
	st.local.f64 	[%rd1+2128], %fd970;
	st.local.f64 	[%rd1+2136], %fd971;
	st.local.f64 	[%rd1+2144], %fd972;
	st.local.f64 	[%rd1+2152], %fd973;
	st.local.f64 	[%rd1+2160], %fd974;
	st.local.f64 	[%rd1+2168], %fd975;
	st.local.f64 	[%rd1+2176], %fd976;
	st.local.f64 	[%rd1+2184], %fd977;
	st.local.f64 	[%rd1+2192], %fd978;
	st.local.f64 	[%rd1+2200], %fd979;
	st.local.f64 	[%rd1+2208], %fd980;
	st.local.f64 	[%rd1+2216], %fd981;
	st.local.f64 	[%rd1+2224], %fd982;
	st.local.f64 	[%rd1+2232], %fd983;
	st.local.f64 	[%rd1+2240], %fd984;
	st.local.f64 	[%rd1+2248], %fd985;
	st.local.f64 	[%rd1+2256], %fd986;
	st.local.f64 	[%rd1+2264], %fd987;
	st.local.f64 	[%rd1+2272], %fd988;
	st.local.f64 	[%rd1+2280], %fd989;
	st.local.f64 	[%rd1+2288], %fd990;
	st.local.f64 	[%rd1+2296], %fd991;
	st.local.f64 	[%rd1+2304], %fd992;
	st.local.f64 	[%rd1+2312], %fd993;
	st.local.f64 	[%rd1+2320], %fd994;
	st.local.f64 	[%rd1+2328], %fd995;
	st.local.f64 	[%rd1+2336], %fd996;
	st.local.f64 	[%rd1+2344], %fd997;
	st.local.f64 	[%rd1+2352], %fd998;
	st.local.f64 	[%rd1+2360], %fd999;
	st.local.f64 	[%rd1+2368], %fd1000;
	st.local.f64 	[%rd1+2376], %fd1001;
	st.local.f64 	[%rd1+2384], %fd1002;
	st.local.f64 	[%rd1+2392], %fd1003;
	st.local.f64 	[%rd1+2400], %fd1004;
	st.local.f64 	[%rd1+2408], %fd1005;
	st.local.f64 	[%rd1+2416], %fd1006;
	st.local.f64 	[%rd1+2424], %fd1007;
	st.local.f64 	[%rd1+2432], %fd1008;
	st.local.f64 	[%rd1+2440], %fd1009;
	st.local.f64 	[%rd1+2448], %fd1010;
	st.local.f64 	[%rd1+2456], %fd1011;
	st.local.f64 	[%rd1+2464], %fd1012;
	st.local.f64 	[%rd1+2472], %fd1013;
	st.local.f64 	[%rd1+2480], %fd1014;
	st.local.f64 	[%rd1+2488], %fd1015;
	st.local.f64 	[%rd1+2496], %fd1016;
	st.local.f64 	[%rd1+2504], %fd1017;
	st.local.f64 	[%rd1+2512], %fd1018;
	st.local.f64 	[%rd1+2520], %fd1019;
	st.local.f64 	[%rd1+2528], %fd1020;
	st.local.f64 	[%rd1+2536], %fd1021;
	st.local.f64 	[%rd1+2544], %fd1022;
	st.local.f64 	[%rd1+2552], %fd1023;
	st.local.f64 	[%rd1+2560], %fd1024;
	st.local.f64 	[%rd1+2568], %fd1025;
	st.local.f64 	[%rd1+2576], %fd1026;
	st.local.f64 	[%rd1+2584], %fd1027;
	st.local.f64 	[%rd1+2592], %fd1028;
	st.local.f64 	[%rd1+2600], %fd1029;
	st.local.f64 	[%rd1+2608], %fd1030;
	st.local.f64 	[%rd1+2616], %fd1031;
	st.local.f64 	[%rd1+2624], %fd1032;
	st.local.f64 	[%rd1+2632], %fd1033;
	st.local.f64 	[%rd1+2640], %fd1034;
	st.local.f64 	[%rd1+2648], %fd1035;
	st.local.f64 	[%rd1+2656], %fd1036;
	st.local.f64 	[%rd1+2664], %fd1037;
	st.local.f64 	[%rd1+2672], %fd1038;
	st.local.f64 	[%rd1+2680], %fd1039;
	st.local.f64 	[%rd1+2688], %fd1040;
	st.local.f64 	[%rd1+2696], %fd1041;
	st.local.f64 	[%rd1+2704], %fd1042;
	st.local.f64 	[%rd1+2712], %fd1043;
	st.local.f64 	[%rd1+2720], %fd1044;
	st.local.f64 	[%rd1+2728], %fd1045;
	st.local.f64 	[%rd1+2736], %fd1046;
	st.local.f64 	[%rd1+2744], %fd1047;
	st.local.f64 	[%rd1+2752], %fd1048;
	st.local.f64 	[%rd1+2760], %fd1049;
	st.local.f64 	[%rd1+2768], %fd1050;
	st.local.f64 	[%rd1+2776], %fd1051;
	st.local.f64 	[%rd1+2784], %fd1052;
	st.local.f64 	[%rd1+2792], %fd1053;
	st.local.f64 	[%rd1+2800], %fd1054;
	st.local.f64 	[%rd1+2808], %fd1055;
	st.local.f64 	[%rd1+2816], %fd1056;
	st.local.f64 	[%rd1+2824], %fd1057;
	st.local.f64 	[%rd1+2832], %fd1058;
	st.local.f64 	[%rd1+2840], %fd1059;
	st.local.f64 	[%rd1+2848], %fd1060;
	st.local.f64 	[%rd1+2856], %fd1061;
	st.local.f64 	[%rd1+2864], %fd1062;
	st.local.f64 	[%rd1+2872], %fd1063;
	st.local.f64 	[%rd1+2880], %fd1064;
	st.local.f64 	[%rd1+2888], %fd1065;
	st.local.f64 	[%rd1+2896], %fd1066;
	st.local.f64 	[%rd1+2904], %fd1067;
	st.local.f64 	[%rd1+2912], %fd1068;
	st.local.f64 	[%rd1+2920], %fd1069;
	st.local.f64 	[%rd1+2928], %fd1070;
	st.local.f64 	[%rd1+2936], %fd1071;
	st.local.f64 	[%rd1+2944], %fd1072;
	st.local.f64 	[%rd1+2952], %fd1073;
	st.local.f64 	[%rd1+2960], %fd1074;
	st.local.f64 	[%rd1+2968], %fd1075;
	st.local.f64 	[%rd1+2976], %fd1076;
	st.local.f64 	[%rd1+2984], %fd1077;
	st.local.f64 	[%rd1+2992], %fd1078;
	st.local.f64 	[%rd1+3000], %fd1079;
	st.local.f64 	[%rd1+3008], %fd1080;
	st.local.f64 	[%rd1+3016], %fd1081;
	st.local.f64 	[%rd1+3024], %fd1082;
	st.local.f64 	[%rd1+3032], %fd1083;
	st.local.f64 	[%rd1+3040], %fd1084;
	st.local.f64 	[%rd1+3048], %fd1085;
	st.local.f64 	[%rd1+3056], %fd1086;
	st.local.f64 	[%rd1+3064], %fd1087;
	st.local.f64 	[%rd1+3072], %fd1088;
	st.local.f64 	[%rd1+3080], %fd1089;
	st.local.f64 	[%rd1+3088], %fd1090;
	st.local.f64 	[%rd1+3096], %fd1091;
	st.local.f64 	[%rd1+3104], %fd1092;
	st.local.f64 	[%rd1+3112], %fd1093;
	st.local.f64 	[%rd1+3120], %fd1094;
	st.local.f64 	[%rd1+3128], %fd1095;
	st.local.f64 	[%rd1+3136], %fd1096;
	st.local.f64 	[%rd1+3144], %fd1097;
	st.local.f64 	[%rd1+3152], %fd1098;
	st.local.f64 	[%rd1+3160], %fd1099;
	st.local.f64 	[%rd1+3168], %fd1100;
	st.local.f64 	[%rd1+3176], %fd1101;
	st.local.f64 	[%rd1+3184], %fd1102;
	st.local.f64 	[%rd1+3192], %fd1103;
	st.local.f64 	[%rd1+3200], %fd1104;
	st.local.f64 	[%rd1+3208], %fd1105;
	st.local.f64 	[%rd1+3216], %fd1106;
	mov.f64 	%fd1464, 0d0000000000000000;
	mov.b32 	%r1467, 0;
$L__BB0_134:
	setp.lt.s32 	%p80, %r556, 0;
	and.b32  	%r1068, %r556, 2146435072;
	setp.eq.s32 	%p81, %r1068, 1073741824;
	mul.wide.u32 	%rd57, %r1467, 8;
	add.s64 	%rd58, %rd1, %rd57;
	ld.local.f64 	%fd520, [%rd58+16];
	{
	.reg .b32 %temp; 
	mov.b64 	{%temp, %r613}, %fd520;
	}
	abs.f64 	%fd521, %fd520;
	{ // callseq 0, 0
	.param .b64 param0;
	st.param.f64 	[param0], %fd521;
	.param .b64 retval0;
	call.uni (retval0), 
	__internal_accurate_pow, 
	(
	param0
	);
	ld.param.f64 	%fd1107, [retval0];
	} // callseq 0
	setp.lt.s32 	%p82, %r613, 0;
	neg.f64 	%fd1109, %fd1107;
	selp.f64 	%fd1110, %fd1109, %fd1107, %p81;
	selp.f64 	%fd1111, %fd1110, %fd1107, %p82;
	setp.eq.f64 	%p83, %fd520, 0d0000000000000000;
	selp.b32 	%r1069, %r613, 0, %p81;
	or.b32  	%r1070, %r1069, 2146435072;
	selp.b32 	%r1071, %r1070, %r1069, %p80;
	mov.b32 	%r1072, 0;
	mov.b64 	%fd1112, {%r1072, %r1071};
	selp.f64 	%fd1465, %fd1112, %fd1111, %p83;
	add.f64 	%fd1113, %fd520, 0d4008000000000000;
	{
	.reg .b32 %temp; 
	mov.b64 	{%temp, %r1073}, %fd1113;
	}
	and.b32  	%r1074, %r1073, 2146435072;
	setp.ne.s32 	%p84, %r1074, 2146435072;
	@%p84 bra 	$L__BB0_139;
	setp.num.f64 	%p85, %fd520, %fd520;
	@%p85 bra 	$L__BB0_137;
	mov.f64 	%fd1114, 0d4008000000000000;
	add.rn.f64 	%fd1465, %fd520, %fd1114;
	bra.uni 	$L__BB0_139;
$L__BB0_137:
	setp.neu.f64 	%p86, %fd521, 0d7FF0000000000000;
	@%p86 bra 	$L__BB0_139;
	selp.b32 	%r1075, 0, 2146435072, %p80;
	or.b32  	%r1076, %r1075, -2147483648;
	selp.b32 	%r1077, %r1076, %r1075, %p1;
	selp.b32 	%r1078, %r1077, %r1075, %p82;
	mov.b32 	%r1079, 0;
	mov.b64 	%fd1465, {%r1079, %r1078};
$L__BB0_139:
	setp.eq.f64 	%p91, %fd520, 0d3FF0000000000000;
	selp.f64 	%fd1115, 0d3FF0000000000000, %fd1465, %p91;
	add.f64 	%fd526, %fd1464, %fd1115;
	ld.local.f64 	%fd527, [%rd58+24];
	{
	.reg .b32 %temp; 
	mov.b64 	{%temp, %r614}, %fd527;
	}
	abs.f64 	%fd528, %fd527;
	{ // callseq 1, 0
	.param .b64 param0;
	st.param.f64 	[param0], %fd528;
	.param .b64 retval0;
	call.uni (retval0), 
	__internal_accurate_pow, 
	(
	param0
	);
	ld.param.f64 	%fd1116, [retval0];
	} // callseq 1
	setp.lt.s32 	%p92, %r614, 0;
	neg.f64 	%fd1118, %fd1116;
	selp.f64 	%fd1119, %fd1118, %fd1116, %p81;
	selp.f64 	%fd1120, %fd1119, %fd1116, %p92;
	setp.eq.f64 	%p93, %fd527, 0d0000000000000000;
	selp.b32 	%r1081, %r614, 0, %p81;
	or.b32  	%r1082, %r1081, 2146435072;
	selp.b32 	%r1083, %r1082, %r1081, %p80;
	mov.b32 	%r1084, 0;
	mov.b64 	%fd1121, {%r1084, %r1083};
	selp.f64 	%fd1466, %fd1121, %fd1120, %p93;
	add.f64 	%fd1122, %fd527, 0d4008000000000000;
	{
	.reg .b32 %temp; 
	mov.b64 	{%temp, %r1085}, %fd1122;
	}
	and.b32  	%r1086, %r1085, 2146435072;
	setp.ne.s32 	%p94, %r1086, 2146435072;
	@%p94 bra 	$L__BB0_144;
	setp.nan.f64 	%p95, %fd527, %fd527;
	@%p95 bra 	$L__BB0_143;
	setp.neu.f64 	%p96, %fd528, 0d7FF0000000000000;
	@%p96 bra 	$L__BB0_144;
	selp.b32 	%r1087, 0, 2146435072, %p80;
	or.b32  	%r1088, %r1087, -2147483648;
	selp.b32 	%r1089, %r1088, %r1087, %p1;
	selp.b32 	%r1090, %r1089, %r1087, %p92;
	mov.b32 	%r1091, 0;
	mov.b64 	%fd1466, {%r1091, %r1090};
	bra.uni 	$L__BB0_144;
$L__BB0_143:
	mov.f64 	%fd1123, 0d4008000000000000;
	add.rn.f64 	%fd1466, %fd527, %fd1123;
$L__BB0_144:
	setp.eq.f64 	%p101, %fd527, 0d3FF0000000000000;
	selp.f64 	%fd1124, 0d3FF0000000000000, %fd1466, %p101;
	add.f64 	%fd533, %fd526, %fd1124;
	ld.local.f64 	%fd534, [%rd58+32];
	{
	.reg .b32 %temp; 
	mov.b64 	{%temp, %r615}, %fd534;
	}
	abs.f64 	%fd535, %fd534;
	{ // callseq 2, 0
	.param .b64 param0;
	st.param.f64 	[param0], %fd535;
	.param .b64 retval0;
	call.uni (retval0), 
	__internal_accurate_pow, 
	(
	param0
	);
	ld.param.f64 	%fd1125, [retval0];
	} // callseq 2
	setp.lt.s32 	%p102, %r615, 0;
	neg.f64 	%fd1127, %fd1125;
	selp.f64 	%fd1128, %fd1127, %fd1125, %p81;
	selp.f64 	%fd1129, %fd1128, %fd1125, %p102;
	setp.eq.f64 	%p103, %fd534, 0d0000000000000000;
	selp.b32 	%r1093, %r615, 0, %p81;
	or.b32  	%r1094, %r1093, 2146435072;
	selp.b32 	%r1095, %r1094, %r1093, %p80;
	mov.b32 	%r1096, 0;
	mov.b64 	%fd1130, {%r1096, %r1095};
	selp.f64 	%fd1467, %fd1130, %fd1129, %p103;
	add.f64 	%fd1131, %fd534, 0d4008000000000000;
	{
	.reg .b32 %temp; 
	mov.b64 	{%temp, %r1097}, %fd1131;
	}
	and.b32  	%r1098, %r1097, 2146435072;
	setp.ne.s32 	%p104, %r1098, 2146435072;
	@%p104 bra 	$L__BB0_149;
	setp.nan.f64 	%p105, %fd534, %fd534;
	@%p105 bra 	$L__BB0_148;
	setp.neu.f64 	%p106, %fd535, 0d7FF0000000000000;
	@%p106 bra 	$L__BB0_149;
	selp.b32 	%r1099, 0, 2146435072, %p80;
	or.b32  	%r1100, %r1099, -2147483648;
	selp.b32 	%r1101, %r1100, %r1099, %p1;
	selp.b32 	%r1102, %r1101, %r1099, %p102;
	mov.b32 	%r1103, 0;
	mov.b64 	%fd1467, {%r1103, %r1102};
	bra.uni 	$L__BB0_149;
$L__BB0_148:
	mov.f64 	%fd1132, 0d4008000000000000;
	add.rn.f64 	%fd1467, %fd534, %fd1132;
$L__BB0_149:
	setp.eq.f64 	%p111, %fd534, 0d3FF0000000000000;
	selp.f64 	%fd1133, 0d3FF0000000000000, %fd1467, %p111;
	add.f64 	%fd540, %fd533, %fd1133;
	ld.local.f64 	%fd541, [%rd58+40];
	{
	.reg .b32 %temp; 
	mov.b64 	{%temp, %r616}, %fd541;
	}
	abs.f64 	%fd542, %fd541;
	{ // callseq 3, 0
	.param .b64 param0;
	st.param.f64 	[param0], %fd542;
	.param .b64 retval0;
	call.uni (retval0), 
	__internal_accurate_pow, 
	(
	param0
	);
	ld.param.f64 	%fd1134, [retval0];
	} // callseq 3
	setp.lt.s32 	%p112, %r616, 0;
	neg.f64 	%fd1136, %fd1134;
	selp.f64 	%fd1137, %fd1136, %fd1134, %p81;
	selp.f64 	%fd1138, %fd1137, %fd1134, %p112;
	setp.eq.f64 	%p113, %fd541, 0d0000000000000000;
	selp.b32 	%r1105, %r616, 0, %p81;
	or.b32  	%r1106, %r1105, 2146435072;
	selp.b32 	%r1107, %r1106, %r1105, %p80;
	mov.b32 	%r1108, 0;
	mov.b64 	%fd1139, {%r1108, %r1107};
	selp.f64 	%fd1468, %fd1139, %fd1138, %p113;
	add.f64 	%fd1140, %fd541, 0d4008000000000000;
	{
	.reg .b32 %temp; 
	mov.b64 	{%temp, %r1109}, %fd1140;
	}
	and.b32  	%r1110, %r1109, 2146435072;
	setp.ne.s32 	%p114, %r1110, 2146435072;
	@%p114 bra 	$L__BB0_154;
	setp.nan.f64 	%p115, %fd541, %fd541;
	@%p115 bra 	$L__BB0_153;
	setp.neu.f64 	%p116, %fd542, 0d7FF0000000000000;
	@%p116 bra 	$L__BB0_154;
	selp.b32 	%r1111, 0, 2146435072, %p80;
	or.b32  	%r1112, %r1111, -2147483648;
	selp.b32 	%r1113, %r1112, %r1111, %p1;
	selp.b32 	%r1114, %r1113, %r1111, %p112;
	mov.b32 	%r1115, 0;
	mov.b64 	%fd1468, {%r1115, %r1114};
	bra.uni 	$L__BB0_154;
$L__BB0_153:
	mov.f64 	%fd1141, 0d4008000000000000;
	add.rn.f64 	%fd1468, %fd541, %fd1141;
$L__BB0_154:
	setp.eq.f64 	%p119, %fd541, 0d3FF0000000000000;
	selp.f64 	%fd1142, 0d3FF0000000000000, %fd1468, %p119;
	add.f64 	%fd1464, %fd540, %fd1142;
	add.s32 	%r1467, %r1467, 4;
	setp.ne.s32 	%p120, %r1467, 100;
	@%p120 bra 	$L__BB0_134;
	ld.param.u64 	%rd76, [_Z9RunKernelP8particleP11global_bestPi_param_0];
	abs.f64 	%fd548, %fd1464;
	cvta.to.global.u64 	%rd65, %rd76;
	add.s64 	%rd67, %rd65, %rd55;
	add.s64 	%rd15, %rd67, 1616;
	st.global.f64 	[%rd67+8], %fd548;
	setp.geu.f64 	%p121, %fd548, %fd1469;
	@%p121 bra 	$L__BB0_159;
	mov.b32 	%r1468, 0;
$L__BB0_157:
	mul.wide.u32 	%rd68, %r1468, 8;
	add.s64 	%rd69, %rd15, %rd68;
	ld.global.f64 	%fd1143, [%rd69+-1600];
	st.global.f64 	[%rd69+8], %fd1143;
	ld.global.f64 	%fd1144, [%rd69+-1592];
	st.global.f64 	[%rd69+16], %fd1144;
	ld.global.f64 	%fd1145, [%rd69+-1584];
	st.global.f64 	[%rd69+24], %fd1145;
	ld.global.f64 	%fd1146, [%rd69+-1576];
	st.global.f64 	[%rd69+32], %fd1146;
	add.s32 	%r1468, %r1468, 4;
	setp.ne.s32 	%p122, %r1468, 100;
	@%p122 bra 	$L__BB0_157;
	st.global.f64 	[%rd15], %fd548;
	mov.f64 	%fd1469, %fd548;
$L__BB0_159:
	setp.geu.f64 	%p123, %fd1469, %fd1257;
	@%p123 bra 	$L__BB0_162;
	shl.b32 	%r1120, %r1066, 3;
	mov.u32 	%r1121, _ZZ9RunKernelP8particleP11global_bestPiE14valBestFitness;
	add.s32 	%r1122, %r1121, %r1120;
	st.shared.f64 	[%r1122], %fd1469;
	mov.b32 	%r1469, 0;
$L__BB0_161:
	mul.wide.u32 	%rd70, %r1469, 8;
	add.s64 	%rd71, %rd15, %rd70;
	ld.global.f64 	%fd1147, [%rd71+8];
	mov.u32 	%r1124, _ZZ9RunKernelP8particleP11global_bestPiE12valBestParas;
	mad.lo.s32 	%r1125, %r1066, 800, %r1124;
	shl.b32 	%r1126, %r1469, 3;
	add.s32 	%r1127, %r1125, %r1126;
	st.shared.f64 	[%r1127], %fd1147;
	ld.global.f64 	%fd1148, [%rd71+16];
	st.shared.f64 	[%r1127+8], %fd1148;
	ld.global.f64 	%fd1149, [%rd71+24];
	st.shared.f64 	[%r1127+16], %fd1149;
	ld.global.f64 	%fd1150, [%rd71+32];
	st.shared.f64 	[%r1127+24], %fd1150;
	add.s32 	%r1469, %r1469, 4;
	setp.ne.s32 	%p124, %r1469, 100;
	mov.f64 	%fd1257, %fd1469;
	@%p124 bra 	$L__BB0_161;
$L__BB0_162:
	add.s32 	%r1434, %r1434, 1;
	setp.ne.s32 	%p125, %r1434, 1500;
	@%p125 bra 	$L__BB0_119;
	ld.param.u64 	%rd77, [_Z9RunKernelP8particleP11global_bestPi_param_1];
	bar.sync 	0;
	cvta.to.global.u64 	%rd16, %rd77;
	mov.b64 	%rd72, 9218868437227405311;
	st.global.u64 	[%rd16], %rd72;
	add.s64 	%rd17, %rd16, 16;
	mov.b32 	%r1470, 0;
	mov.f64 	%fd1472, 0d7FEFFFFFFFFFFFFF;
	mov.u32 	%r1130, _ZZ9RunKernelP8particleP11global_bestPiE14valBestFitness;
	mov.u32 	%r1133, _ZZ9RunKernelP8particleP11global_bestPiE12valBestParas;
$L__BB0_164:
	shl.b32 	%r1129, %r1470, 3;
	add.s32 	%r1131, %r1130, %r1129;
	ld.shared.f64 	%fd652, [%r1131];
	setp.geu.f64 	%p126, %fd652, %fd1472;
	@%p126 bra 	$L__BB0_167;
	st.global.f64 	[%rd16], %fd652;
	mad.lo.s32 	%r1134, %r1470, 800, %r1133;
	add.s32 	%r1471, %r1134, 16;
	mov.b32 	%r1472, 24;
	mov.u64 	%rd79, %rd17;
$L__BB0_166:
	ld.shared.f64 	%fd1152, [%r1471+-16];
	st.global.f64 	[%rd79+-8], %fd1152;
	ld.shared.f64 	%fd1153, [%r1471+-8];
	st.global.f64 	[%rd79], %fd1153;
	ld.shared.f64 	%fd1154, [%r1471];
	st.global.f64 	[%rd79+8], %fd1154;
	ld.shared.f64 	%fd1155, [%r1471+8];
	st.global.f64 	[%rd79+16], %fd1155;
	add.s32 	%r1472, %r1472, 32;
	add.s32 	%r1471, %r1471, 32;
	add.s64 	%rd79, %rd79, 32;
	setp.ne.s32 	%p127, %r1472, 824;
	mov.f64 	%fd1472, %fd652;
	@%p127 bra 	$L__BB0_166;
$L__BB0_167:
	add.s32 	%r1470, %r1470, 1;
	setp.ne.s32 	%p128, %r1470, 60;
	@%p128 bra 	$L__BB0_164;
	ret;

}
	// .globl	_ZN3cub18CUB_300001_SM_10006detail11EmptyKernelIvEEvv
.visible .entry _ZN3cub18CUB_300001_SM_10006detail11EmptyKernelIvEEvv()
{


	ret;

}
.func  (.param .b64 func_retval0) __internal_accurate_pow(
	.param .b64 __internal_accurate_pow_param_0
)
{
	.reg .pred 	%p<8>;
	.reg .b32 	%r<49>;
	.reg .b32 	%f<3>;
	.reg .b64 	%fd<109>;

	ld.param.f64 	%fd10, [__internal_accurate_pow_param_0];
	{
	.reg .b32 %temp; 
	mov.b64 	{%temp, %r46}, %fd10;
	}
	{
	.reg .b32 %temp; 
	mov.b64 	{%r45, %temp}, %fd10;
	}
	shr.u32 	%r47, %r46, 20;
	setp.gt.u32 	%p1, %r46, 1048575;
	@%p1 bra 	$L__BB2_2;
	mul.f64 	%fd11, %fd10, 0d4350000000000000;
	{
	.reg .b32 %temp; 
	mov.b64 	{%temp, %r46}, %fd11;
	}
	{
	.reg .b32 %temp; 
	mov.b64 	{%r45, %temp}, %fd11;
	}
	shr.u32 	%r16, %r46, 20;
	add.s32 	%r47, %r16, -54;
$L__BB2_2:
	add.s32 	%r48, %r47, -1023;
	and.b32  	%r17, %r46, -2146435073;
	or.b32  	%r18, %r17, 1072693248;
	mov.b64 	%fd107, {%r45, %r18};
	setp.lt.u32 	%p2, %r18, 1073127583;
	@%p2 bra 	$L__BB2_4;
	{
	.reg .b32 %temp; 
	mov.b64 	{%r19, %temp}, %fd107;
	}
	{
	.reg .b32 %temp; 
	mov.b64 	{%temp, %r20}, %fd107;
	}
	add.s32 	%r21, %r20, -1048576;
	mov.b64 	%fd107, {%r19, %r21};
	add.s32 	%r48, %r47, -1022;
$L__BB2_4:
	add.f64 	%fd12, %fd107, 0dBFF0000000000000;
	add.f64 	%fd13, %fd107, 0d3FF0000000000000;
	rcp.approx.ftz.f64 	%fd14, %fd13;
	neg.f64 	%fd15, %fd13;
	fma.rn.f64 	%fd16, %fd15, %fd14, 0d3FF0000000000000;
	fma.rn.f64 	%fd17, %fd16, %fd16, %fd16;
	fma.rn.f64 	%fd18, %fd17, %fd14, %fd14;
	mul.f64 	%fd19, %fd12, %fd18;
	fma.rn.f64 	%fd20, %fd12, %fd18, %fd19;
	mul.f64 	%fd21, %fd20, %fd20;
	fma.rn.f64 	%fd22, %fd21, 0d3EB0F5FF7D2CAFE2, 0d3ED0F5D241AD3B5A;
	fma.rn.f64 	%fd23, %fd22, %fd21, 0d3EF3B20A75488A3F;
	fma.rn.f64 	%fd24, %fd23, %fd21, 0d3F1745CDE4FAECD5;
	fma.rn.f64 	%fd25, %fd24, %fd21, 0d3F3C71C7258A578B;
	fma.rn.f64 	%fd26, %fd25, %fd21, 0d3F6249249242B910;
	fma.rn.f64 	%fd27, %fd26, %fd21, 0d3F89999999999DFB;
	sub.f64 	%fd28, %fd12, %fd20;
	add.f64 	%fd29, %fd28, %fd28;
	neg.f64 	%fd30, %fd20;
	fma.rn.f64 	%fd31, %fd30, %fd12, %fd29;
	mul.f64 	%fd32, %fd18, %fd31;
	fma.rn.f64 	%fd33, %fd21, %fd27, 0d3FB5555555555555;
	mov.f64 	%fd34, 0d3FB5555555555555;
	sub.f64 	%fd35, %fd34, %fd33;
	fma.rn.f64 	%fd36, %fd21, %fd27, %fd35;
	add.f64 	%fd37, %fd36, 0dBC46A4CB00B9E7B0;
	add.f64 	%fd38, %fd33, %fd37;
	sub.f64 	%fd39, %fd33, %fd38;
	add.f64 	%fd40, %fd37, %fd39;
	mul.rn.f64 	%fd41, %fd20, %fd20;
	neg.f64 	%fd42, %fd41;
	fma.rn.f64 	%fd43, %fd20, %fd20, %fd42;
	{
	.reg .b32 %temp; 
	mov.b64 	{%r22, %temp}, %fd32;
	}
	{
	.reg .b32 %temp; 
	mov.b64 	{%temp, %r23}, %fd32;
	}
	add.s32 	%r24, %r23, 1048576;
	mov.b64 	%fd44, {%r22, %r24};
	fma.rn.f64 	%fd45, %fd20, %fd44, %fd43;
	mul.rn.f64 	%fd46, %fd41, %fd20;
	neg.f64 	%fd47, %fd46;
	fma.rn.f64 	%fd48, %fd41, %fd20, %fd47;
	fma.rn.f64 	%fd49, %fd41, %fd32, %fd48;
	fma.rn.f64 	%fd50, %fd45, %fd20, %fd49;
	mul.rn.f64 	%fd51, %fd38, %fd46;
	neg.f64 	%fd52, %fd51;
	fma.rn.f64 	%fd53, %fd38, %fd46, %fd52;
	fma.rn.f64 	%fd54, %fd38, %fd50, %fd53;
	fma.rn.f64 	%fd55, %fd40, %fd46, %fd54;
	add.f64 	%fd56, %fd51, %fd55;
	sub.f64 	%fd57, %fd51, %fd56;
	add.f64 	%fd58, %fd55, %fd57;
	add.f64 	%fd59, %fd20, %fd56;
	sub.f64 	%fd60, %fd20, %fd59;
	add.f64 	%fd61, %fd56, %fd60;
	add.f64 	%fd62, %fd58, %fd61;
	add.f64 	%fd63, %fd32, %fd62;
	add.f64 	%fd64, %fd59, %fd63;
	sub.f64 	%fd65, %fd59, %fd64;
	add.f64 	%fd66, %fd63, %fd65;
	xor.b32  	%r25, %r48, -2147483648;
	mov.b32 	%r26, 1127219200;
	mov.b64 	%fd67, {%r25, %r26};
	mov.b32 	%r27, -2147483648;
	mov.b64 	%fd68, {%r27, %r26};
	sub.f64 	%fd69, %fd67, %fd68;
	fma.rn.f64 	%fd70, %fd69, 0d3FE62E42FEFA39EF, %fd64;
	fma.rn.f64 	%fd71, %fd69, 0dBFE62E42FEFA39EF, %fd70;
	sub.f64 	%fd72, %fd71, %fd64;
	sub.f64 	%fd73, %fd66, %fd72;
	fma.rn.f64 	%fd74, %fd69, 0d3C7ABC9E3B39803F, %fd73;
	add.f64 	%fd75, %fd70, %fd74;
	sub.f64 	%fd76, %fd70, %fd75;
	add.f64 	%fd77, %fd74, %fd76;
	mov.f64 	%fd78, 0d4008000000000000;
	{
	.reg .b32 %temp; 
	mov.b64 	{%temp, %r28}, %fd78;
	}
	{
	.reg .b32 %temp; 
	mov.b64 	{%r29, %temp}, %fd78;
	}
	shl.b32 	%r30, %r28, 1;
	setp.gt.u32 	%p3, %r30, -33554433;
	and.b32  	%r31, %r28, -15728641;
	selp.b32 	%r32, %r31, %r28, %p3;
	mov.b64 	%fd79, {%r29, %r32};
	mul.rn.f64 	%fd80, %fd75, %fd79;
	neg.f64 	%fd81, %fd80;
	fma.rn.f64 	%fd82, %fd75, %fd79, %fd81;
	fma.rn.f64 	%fd83, %fd77, %fd79, %fd82;
	add.f64 	%fd4, %fd80, %fd83;
	sub.f64 	%fd84, %fd80, %fd4;
	add.f64 	%fd5, %fd83, %fd84;
	fma.rn.f64 	%fd85, %fd4, 0d3FF71547652B82FE, 0d4338000000000000;
	{
	.reg .b32 %temp; 
	mov.b64 	{%r13, %temp}, %fd85;
	}
	mov.f64 	%fd86, 0dC338000000000000;
	add.rn.f64 	%fd87, %fd85, %fd86;
	fma.rn.f64 	%fd88, %fd87, 0dBFE62E42FEFA39EF, %fd4;
	fma.rn.f64 	%fd89, %fd87, 0dBC7ABC9E3B39803F, %fd88;
	fma.rn.f64 	%fd90, %fd89, 0d3E5ADE1569CE2BDF, 0d3E928AF3FCA213EA;
	fma.rn.f64 	%fd91, %fd90, %fd89, 0d3EC71DEE62401315;
	fma.rn.f64 	%fd92, %fd91, %fd89, 0d3EFA01997C89EB71;
	fma.rn.f64 	%fd93, %fd92, %fd89, 0d3F2A01A014761F65;
	fma.rn.f64 	%fd94, %fd93, %fd89, 0d3F56C16C1852B7AF;
	fma.rn.f64 	%fd95, %fd94, %fd89, 0d3F81111111122322;
	fma.rn.f64 	%fd96, %fd95, %fd89, 0d3FA55555555502A1;
	fma.rn.f64 	%fd97, %fd96, %fd89, 0d3FC5555555555511;
	fma.rn.f64 	%fd98, %fd97, %fd89, 0d3FE000000000000B;
	fma.rn.f64 	%fd99, %fd98, %fd89, 0d3FF0000000000000;
	fma.rn.f64 	%fd100, %fd99, %fd89, 0d3FF0000000000000;
	{
	.reg .b32 %temp; 
	mov.b64 	{%r14, %temp}, %fd100;
	}
	{
	.reg .b32 %temp; 
	mov.b64 	{%temp, %r15}, %fd100;
	}
	shl.b32 	%r33, %r13, 20;
	add.s32 	%r34, %r33, %r15;
	mov.b64 	%fd108, {%r14, %r34};
	{
	.reg .b32 %temp; 
	mov.b64 	{%temp, %r35}, %fd4;
	}
	mov.b32 	%f2, %r35;
	abs.f32 	%f1, %f2;
	setp.lt.f32 	%p4, %f1, 0f4086232B;
	@%p4 bra 	$L__BB2_7;
	setp.lt.f64 	%p5, %fd4, 0d0000000000000000;
	add.f64 	%fd101, %fd4, 0d7FF0000000000000;
	selp.f64 	%fd108, 0d0000000000000000, %fd101, %p5;
	setp.geu.f32 	%p6, %f1, 0f40874800;
	@%p6 bra 	$L__BB2_7;
	shr.u32 	%r36, %r13, 31;
	add.s32 	%r37, %r13, %r36;
	shr.s32 	%r38, %r37, 1;
	shl.b32 	%r39, %r38, 20;
	add.s32 	%r40, %r15, %r39;
	mov.b64 	%fd102, {%r14, %r40};
	sub.s32 	%r41, %r13, %r38;
	shl.b32 	%r42, %r41, 20;
	add.s32 	%r43, %r42, 1072693248;
	mov.b32 	%r44, 0;
	mov.b64 	%fd103, {%r44, %r43};
	mul.f64 	%fd108, %fd103, %fd102;
$L__BB2_7:
	abs.f64 	%fd104, %fd108;
	setp.eq.f64 	%p7, %fd104, 0d7FF0000000000000;
	fma.rn.f64 	%fd105, %fd108, %fd5, %fd108;
	selp.f64 	%fd106, %fd108, %fd105, %p7;
	st.param.f64 	[func_retval0], %fd106;
	ret;

}


// ===== COMPILED SASS (sm_100) =====

	.target	sm_100

	.elftype	@"ET_EXEC"


//--------------------- .note.nv.tkinfo           --------------------------
	.section	.note.nv.tkinfo,"",@"SHT_NOTE"
	.sectionflags	@"SHF_NOTE_NV_TKINFO"
	.tkinfo
        /*0018*/ 	.word	0x00000002
        /*0030*/ 	.string	""
        /*0030*/ 	.string	"ptxas"
        /*0030*/ 	.string	"Cuda compilation tools, release 13.0, V13.0.88"
        /*0030*/ 	.string	"Build cuda_13.0.r13.0/compiler.36424714_0"
        /*0030*/ 	.string	"-arch sm_100 -m 64 "



//--------------------- .note.nv.cuinfo           --------------------------
	.section	.note.nv.cuinfo,"",@"SHT_NOTE"
	.sectionflags	@"SHF_NOTE_NV_CUINFO"
        /*0018*/ 	.short	0x0002
        /*001a*/ 	.short	0x0064
        /*001c*/ 	.short	0x0082
	.zero		2


//--------------------- .nv.info                  --------------------------
	.section	.nv.info,"",@"SHT_CUDA_INFO"
	.align	4


	//----- nvinfo : EIATTR_REGCOUNT
	.align		4
        /*0000*/ 	.byte	0x04, 0x2f
        /*0002*/ 	.short	(.L_53 - .L_52)
	.align		4
.L_52:
        /*0004*/ 	.word	index@(_Z9RunKernelP8particleP11global_bestPi)
        /*0008*/ 	.word	0x000000ff


	//----- nvinfo : EIATTR_FRAME_SIZE
	.align		4
.L_53:
        /*000c*/ 	.byte	0x04, 0x11
        /*000e*/ 	.short	(.L_55 - .L_54)
	.align		4
.L_54:
        /*0010*/ 	.word	index@($_Z9RunKernelP8particleP11global_bestPi$__internal_accurate_pow)
        /*0014*/ 	.word	0x00001cd0


	//----- nvinfo : EIATTR_FRAME_SIZE
	.align		4
.L_55:
        /*0018*/ 	.byte	0x04, 0x11
        /*001a*/ 	.short	(.L_57 - .L_56)
	.align		4
.L_56:
        /*001c*/ 	.word	index@(_Z9RunKernelP8particleP11global_bestPi)
        /*0020*/ 	.word	0x00001cd0


	//----- nvinfo : EIATTR_REGCOUNT
	.align		4
.L_57:
        /*0024*/ 	.byte	0x04, 0x2f
        /*0026*/ 	.short	(.L_59 - .L_58)
	.align		4
.L_58:
        /*0028*/ 	.word	index@(_ZN3cub18CUB_300001_SM_10006detail11EmptyKernelIvEEvv)
        /*002c*/ 	.word	0x00000004


	//----- nvinfo : EIATTR_FRAME_SIZE
	.align		4
.L_59:
        /*0030*/ 	.byte	0x04, 0x11
        /*0032*/ 	.short	(.L_61 - .L_60)
	.align		4
.L_60:
        /*0034*/ 	.word	index@(_ZN3cub18CUB_300001_SM_10006detail11EmptyKernelIvEEvv)
        /*0038*/ 	.word	0x00000000


	//----- nvinfo : EIATTR_MIN_STACK_SIZE
	.align		4
.L_61:
        /*003c*/ 	.byte	0x04, 0x12
        /*003e*/ 	.short	(.L_63 - .L_62)
	.align		4
.L_62:
        /*0040*/ 	.word	index@(_ZN3cub18CUB_300001_SM_10006detail11EmptyKernelIvEEvv)
        /*0044*/ 	.word	0x00000000


	//----- nvinfo : EIATTR_MIN_STACK_SIZE
	.align		4
.L_63:
        /*0048*/ 	.byte	0x04, 0x12
        /*004a*/ 	.short	(.L_65 - .L_64)
	.align		4
.L_64:
        /*004c*/ 	.word	index@(_Z9RunKernelP8particleP11global_bestPi)
        /*0050*/ 	.word	0x00001cd0
.L_65:


//--------------------- .nv.compat                --------------------------
	.section	.nv.compat,"",@"SHT_CUDA_COMPAT_INFO"
	.align	4
        /*0000*/ 	.byte	0x02, 0x09, 0x00, 0x00, 0x02, 0x02, 0x01, 0x00, 0x02, 0x05, 0x05, 0x00, 0x03, 0x07, 0x01, 0x01
        /*0010*/ 	.byte	0x02, 0x03, 0x00, 0x00, 0x02, 0x06, 0x01, 0x00, 0x04, 0x0b, 0x08, 0x00, 0x01, 0x00, 0x00, 0x00
        /*0020*/ 	.byte	0x00, 0x00, 0x00, 0x00


//--------------------- .nv.info._ZN3cub18CUB_300001_SM_10006detail11EmptyKernelIvEEvv --------------------------
	.section	.nv.info._ZN3cub18CUB_300001_SM_10006detail11EmptyKernelIvEEvv,"",@"SHT_CUDA_INFO"
	.sectionflags	@""
	.align	4


	//----- nvinfo : EIATTR_CUDA_API_VERSION
	.align		4
        /*0000*/ 	.byte	0x04, 0x37
        /*0002*/ 	.short	(.L_67 - .L_66)
.L_66:
        /*0004*/ 	.word	0x00000082


	//----- nvinfo : EIATTR_SPARSE_MMA_MASK
	.align		4
.L_67:
        /*0008*/ 	.byte	0x03, 0x50
        /*000a*/ 	.short	0x0000


	//----- nvinfo : EIATTR_MAXREG_COUNT
	.align		4
        /*000c*/ 	.byte	0x03, 0x1b
        /*000e*/ 	.short	0x00ff


	//----- nvinfo : EIATTR_MERCURY_ISA_VERSION
	.align		4
        /*0010*/ 	.byte	0x03, 0x5f
        /*0012*/ 	.short	0x0101


	//----- nvinfo : EIATTR_VRC_CTA_INIT_COUNT
	.align		4
        /*0014*/ 	.byte	0x02, 0x4a
	.zero		1
	.zero		1


	//----- nvinfo : EIATTR_EXIT_INSTR_OFFSETS
	.align		4
        /*0018*/ 	.byte	0x04, 0x1c
        /*001a*/ 	.short	(.L_69 - .L_68)


	//   ....[0]....
.L_68:
        /*001c*/ 	.word	0x00000010


	//----- nvinfo : EIATTR_SW_WAR
	.align		4
.L_69:
        /*0020*/ 	.byte	0x04, 0x36
        /*0022*/ 	.short	(.L_71 - .L_70)
.L_70:
        /*0024*/ 	.word	0x00000008
.L_71:


//--------------------- .nv.info._Z9RunKernelP8particleP11global_bestPi --------------------------
	.section	.nv.info._Z9RunKernelP8particleP11global_bestPi,"",@"SHT_CUDA_INFO"
	.sectionflags	@""
	.align	4


	//----- nvinfo : EIATTR_CUDA_API_VERSION
	.align		4
        /*0000*/ 	.byte	0x04, 0x37
        /*0002*/ 	.short	(.L_73 - .L_72)
.L_72:
        /*0004*/ 	.word	0x00000082


	//----- nvinfo : EIATTR_KPARAM_INFO
	.align		4
.L_73:
        /*0008*/ 	.byte	0x04, 0x17
        /*000a*/ 	.short	(.L_75 - .L_74)
.L_74:
        /*000c*/ 	.word	0x00000000
        /*0010*/ 	.short	0x0002
        /*0012*/ 	.short	0x0010
        /*0014*/ 	.byte	0x00, 0xf5, 0x21, 0x00


	//----- nvinfo : EIATTR_KPARAM_INFO
	.align		4
.L_75:
        /*0018*/ 	.byte	0x04, 0x17
        /*001a*/ 	.short	(.L_77 - .L_76)
.L_76:
        /*001c*/ 	.word	0x00000000
        /*0020*/ 	.short	0x0001
        /*0022*/ 	.short	0x0008
        /*0024*/ 	.byte	0x00, 0xf5, 0x21, 0x00


	//----- nvinfo : EIATTR_KPARAM_INFO
	.align		4
.L_77:
        /*0028*/ 	.byte	0x04, 0x17
        /*002a*/ 	.short	(.L_79 - .L_78)
.L_78:
        /*002c*/ 	.word	0x00000000
        /*0030*/ 	.short	0x0000
        /*0032*/ 	.short	0x0000
        /*0034*/ 	.byte	0x00, 0xf5, 0x21, 0x00


	//----- nvinfo : EIATTR_SPARSE_MMA_MASK
	.align		4
.L_79:
        /*0038*/ 	.byte	0x03, 0x50
        /*003a*/ 	.short	0x0000


	//----- nvinfo : EIATTR_MAXREG_COUNT
	.align		4
        /*003c*/ 	.byte	0x03, 0x1b
        /*003e*/ 	.short	0x00ff


	//----- nvinfo : EIATTR_NUM_BARRIERS
	.align		4
        /*0040*/ 	.byte	0x02, 0x4c
        /*0042*/ 	.byte	0x01
	.zero		1


	//----- nvinfo : EIATTR_ANNOTATIONS
	.align		4
        /*0044*/ 	.byte	0x04, 0x55
        /*0046*/ 	.short	(.L_81 - .L_80)


	//   ....[0]....
.L_80:
        /*0048*/ 	.word	0x00000001
        /*004c*/ 	.byte	0xb0, 0x58, 0x00, 0x00, 0x01, 0x00, 0x00, 0x00, 0xc0, 0x58, 0x00, 0x00, 0x01, 0x00, 0x00, 0x00
        /* <DEDUP_REMOVED lines=312> */
        /*13dc*/ 	.byte	0x70, 0xd6, 0x00, 0x00, 0x01, 0x00, 0x00, 0x00, 0x80, 0xd6, 0x00, 0x00


	//----- nvinfo : EIATTR_MERCURY_ISA_VERSION
	.align		4
.L_81:
        /*13e8*/ 	.byte	0x03, 0x5f
        /*13ea*/ 	.short	0x0101


	//----- nvinfo : EIATTR_VRC_CTA_INIT_COUNT
	.align		4
        /*13ec*/ 	.byte	0x02, 0x4a
	.zero		1
	.zero		1


	//----- nvinfo : EIATTR_EXIT_INSTR_OFFSETS
	.align		4
        /*13f0*/ 	.byte	0x04, 0x1c
        /*13f2*/ 	.short	(.L_83 - .L_82)


	//   ....[0]....
.L_82:
        /*13f4*/ 	.word	0x00010410


	//----- nvinfo : EIATTR_CRS_STACK_SIZE
	.align		4
.L_83:
        /*13f8*/ 	.byte	0x04, 0x1e
        /*13fa*/ 	.short	(.L_85 - .L_84)
.L_84:
        /*13fc*/ 	.word	0x00000000


	//----- nvinfo : EIATTR_CBANK_PARAM_SIZE
	.align		4
.L_85:
        /*1400*/ 	.byte	0x03, 0x19
        /*1402*/ 	.short	0x0018


	//----- nvinfo : EIATTR_PARAM_CBANK
	.align		4
        /*1404*/ 	.byte	0x04, 0x0a
        /*1406*/ 	.short	(.L_87 - .L_86)
	.align		4
.L_86:
        /*1408*/ 	.word	index@(.nv.constant0._Z9RunKernelP8particleP11global_bestPi)
        /*140c*/ 	.short	0x0380
        /*140e*/ 	.short	0x0018


	//----- nvinfo : EIATTR_SW_WAR
	.align		4
.L_87:
        /*1410*/ 	.byte	0x04, 0x36
        /*1412*/ 	.short	(.L_89 - .L_88)
.L_88:
        /*1414*/ 	.word	0x00000008
.L_89:


//--------------------- .nv.callgraph             --------------------------
	.section	.nv.callgraph,"",@"SHT_CUDA_CALLGRAPH"
	.align	4
	.sectionentsize	8
	.align		4
        /*0000*/ 	.word	0x00000000
	.align		4
        /*0004*/ 	.word	0xffffffff
	.align		4
        /*0008*/ 	.word	0x00000000
	.align		4
        /*000c*/ 	.word	0xfffffffe
	.align		4
        /*0010*/ 	.word	0x00000000
	.align		4
        /*0014*/ 	.word	0xfffffffd
	.align		4
        /*0018*/ 	.word	0x00000000
	.align		4
        /*001c*/ 	.word	0xfffffffc


//--------------------- .nv.constant4             --------------------------
	.section	.nv.constant4,"a",@progbits
	.align	8
	.align		8
.nv.constant4:
        /*0000*/ 	.dword	precalc_xorwow_matrix
	.align		8
        /*0008*/ 	.dword	precalc_xorwow_offset_matrix
	.align		8
        /*0010*/ 	.dword	mrg32k3aM1
	.align		8
        /*0018*/ 	.dword	mrg32k3aM2
	.align		8
        /*0020*/ 	.dword	mrg32k3aM1SubSeq
	.align		8
        /*0028*/ 	.dword	mrg32k3aM2SubSeq
	.align		8
        /*0030*/ 	.dword	mrg32k3aM1Seq
	.align		8
        /*0038*/ 	.dword	mrg32k3aM2Seq
	.align		8
        /*0040*/ 	.dword	_ZN30_INTERNAL_a7e661c5_4_k_cu_main4cuda3std3__45__cpo5beginE
	.align		8
        /*0048*/ 	.dword	_ZN30_INTERNAL_a7e661c5_4_k_cu_main4cuda3std3__45__cpo3endE
	.align		8
        /*0050*/ 	.dword	_ZN30_INTERNAL_a7e661c5_4_k_cu_main4cuda3std3__45__cpo6cbeginE
	.align		8
        /*0058*/ 	.dword	_ZN30_INTERNAL_a7e661c5_4_k_cu_main4cuda3std3__45__cpo4cendE
	.align		8
        /*0060*/ 	.dword	_ZN30_INTERNAL_a7e661c5_4_k_cu_main4cuda3std3__45__cpo6rbeginE
	.align		8
        /*0068*/ 	.dword	_ZN30_INTERNAL_a7e661c5_4_k_cu_main4cuda3std3__45__cpo4rendE
	.align		8
        /*0070*/ 	.dword	_ZN30_INTERNAL_a7e661c5_4_k_cu_main4cuda3std3__45__cpo7crbeginE
	.align		8
        /*0078*/ 	.dword	_ZN30_INTERNAL_a7e661c5_4_k_cu_main4cuda3std3__45__cpo5crendE
	.align		8
        /*0080*/ 	.dword	_ZN30_INTERNAL_a7e661c5_4_k_cu_main4cuda3std3__432_GLOBAL__N__a7e661c5_4_k_cu_main6ignoreE
	.align		8
        /*0088*/ 	.dword	_ZN30_INTERNAL_a7e661c5_4_k_cu_main4cuda3std3__419piecewise_constructE
	.align		8
        /*0090*/ 	.dword	_ZN30_INTERNAL_a7e661c5_4_k_cu_main4cuda3std3__48in_placeE
	.align		8
        /*0098*/ 	.dword	_ZN30_INTERNAL_a7e661c5_4_k_cu_main4cuda3std3__420unreachable_sentinelE
	.align		8
        /*00a0*/ 	.dword	_ZN30_INTERNAL_a7e661c5_4_k_cu_main4cuda3std3__47nulloptE
	.align		8
        /*00a8*/ 	.dword	_ZN30_INTERNAL_a7e661c5_4_k_cu_main4cuda3std3__48unexpectE
	.align		8
        /*00b0*/ 	.dword	_ZN30_INTERNAL_a7e661c5_4_k_cu_main4cuda3std6ranges3__45__cpo4swapE
	.align		8
        /*00b8*/ 	.dword	_ZN30_INTERNAL_a7e661c5_4_k_cu_main4cuda3std6ranges3__45__cpo9iter_moveE
	.align		8
        /*00c0*/ 	.dword	_ZN30_INTERNAL_a7e661c5_4_k_cu_main4cuda3std6ranges3__45__cpo5beginE
	.align		8
        /*00c8*/ 	.dword	_ZN30_INTERNAL_a7e661c5_4_k_cu_main4cuda3std6ranges3__45__cpo3endE
	.align		8
        /*00d0*/ 	.dword	_ZN30_INTERNAL_a7e661c5_4_k_cu_main4cuda3std6ranges3__45__cpo6cbeginE
	.align		8
        /*00d8*/ 	.dword	_ZN30_INTERNAL_a7e661c5_4_k_cu_main4cuda3std6ranges3__45__cpo4cendE
	.align		8
        /*00e0*/ 	.dword	_ZN30_INTERNAL_a7e661c5_4_k_cu_main4cuda3std6ranges3__45__cpo7advanceE
	.align		8
        /*00e8*/ 	.dword	_ZN30_INTERNAL_a7e661c5_4_k_cu_main4cuda3std6ranges3__45__cpo9iter_swapE
	.align		8
        /*00f0*/ 	.dword	_ZN30_INTERNAL_a7e661c5_4_k_cu_main4cuda3std6ranges3__45__cpo4nextE
	.align		8
        /*00f8*/ 	.dword	_ZN30_INTERNAL_a7e661c5_4_k_cu_main4cuda3std6ranges3__45__cpo4prevE
	.align		8
        /*0100*/ 	.dword	_ZN30_INTERNAL_a7e661c5_4_k_cu_main4cuda3std6ranges3__45__cpo4dataE
	.align		8
        /*0108*/ 	.dword	_ZN30_INTERNAL_a7e661c5_4_k_cu_main4cuda3std6ranges3__45__cpo5cdataE
	.align		8
        /*0110*/ 	.dword	_ZN30_INTERNAL_a7e661c5_4_k_cu_main4cuda3std6ranges3__45__cpo4sizeE
	.align		8
        /*0118*/ 	.dword	_ZN30_INTERNAL_a7e661c5_4_k_cu_main4cuda3std6ranges3__45__cpo5ssizeE
	.align		8
        /*0120*/ 	.dword	_ZN30_INTERNAL_a7e661c5_4_k_cu_main4cuda3std6ranges3__45__cpo8distanceE
	.align		8
        /*0128*/ 	.dword	_ZN30_INTERNAL_a7e661c5_4_k_cu_main6thrust24THRUST_300001_SM_1000_NS8cuda_cub3parE
	.align		8
        /*0130*/ 	.dword	_ZN30_INTERNAL_a7e661c5_4_k_cu_main6thrust24THRUST_300001_SM_1000_NS8cuda_cub10par_nosyncE
	.align		8
        /*0138*/ 	.dword	_ZN30_INTERNAL_a7e661c5_4_k_cu_main6thrust24THRUST_300001_SM_1000_NS6system6detail10sequential3seqE
	.align		8
        /*0140*/ 	.dword	_ZN30_INTERNAL_a7e661c5_4_k_cu_main6thrust24THRUST_300001_SM_1000_NS12placeholders2_1E
	.align		8
        /*0148*/ 	.dword	_ZN30_INTERNAL_a7e661c5_4_k_cu_main6thrust24THRUST_300001_SM_1000_NS12placeholders2_2E
	.align		8
        /*0150*/ 	.dword	_ZN30_INTERNAL_a7e661c5_4_k_cu_main6thrust24THRUST_300001_SM_1000_NS12placeholders2_3E
	.align		8
        /*0158*/ 	.dword	_ZN30_INTERNAL_a7e661c5_4_k_cu_main6thrust24THRUST_300001_SM_1000_NS12placeholders2_4E
	.align		8
        /*0160*/ 	.dword	_ZN30_INTERNAL_a7e661c5_4_k_cu_main6thrust24THRUST_300001_SM_1000_NS12placeholders2_5E
	.align		8
        /*0168*/ 	.dword	_ZN30_INTERNAL_a7e661c5_4_k_cu_main6thrust24THRUST_300001_SM_1000_NS12placeholders2_6E
	.align		8
        /*0170*/ 	.dword	_ZN30_INTERNAL_a7e661c5_4_k_cu_main6thrust24THRUST_300001_SM_1000_NS12placeholders2_7E
	.align		8
        /*0178*/ 	.dword	_ZN30_INTERNAL_a7e661c5_4_k_cu_main6thrust24THRUST_300001_SM_1000_NS12placeholders2_8E
	.align		8
        /*0180*/ 	.dword	_ZN30_INTERNAL_a7e661c5_4_k_cu_main6thrust24THRUST_300001_SM_1000_NS12placeholders2_9E
	.align		8
        /*0188*/ 	.dword	_ZN30_INTERNAL_a7e661c5_4_k_cu_main6thrust24THRUST_300001_SM_1000_NS12placeholders3_10E
	.align		8
        /*0190*/ 	.dword	_ZN30_INTERNAL_a7e661c5_4_k_cu_main6thrust24THRUST_300001_SM_1000_NS3seqE


//--------------------- .nv.constant3             --------------------------
	.section	.nv.constant3,"a",@progbits
	.align	8
.nv.constant3:
	.type		__cr_lgamma_table,@object
	.size		__cr_lgamma_table,(.L_8 - __cr_lgamma_table)
__cr_lgamma_table:
        /*0000*/ 	.byte	0x00, 0x00, 0x00, 0x00, 0x00, 0x00, 0x00, 0x00, 0x00, 0x00, 0x00, 0x00, 0x00, 0x00, 0x00, 0x00
        /*0010*/ 	.byte	0xef, 0x39, 0xfa, 0xfe, 0x42, 0x2e, 0xe6, 0x3f, 0x02, 0x20, 0x2a, 0xfa, 0x0b, 0xab, 0xfc, 0x3f
        /*0020*/ 	.byte	0xf9, 0x2c, 0x92, 0x7c, 0xa7, 0x6c, 0x09, 0x40, 0xc9, 0x79, 0x44, 0x3c, 0x64, 0x26, 0x13, 0x40
        /*0030*/ 	.byte	0xca, 0x01, 0xcf, 0x3a, 0x27, 0x51, 0x1a, 0x40, 0x30, 0xcc, 0x2d, 0xf3, 0xe1, 0x0c, 0x21, 0x40
        /*0040*/ 	.byte	0x0d, 0xb7, 0xfc, 0x82, 0x8e, 0x35, 0x25, 0x40
.L_8:


//--------------------- .text._ZN3cub18CUB_300001_SM_10006detail11EmptyKernelIvEEvv --------------------------
	.section	.text._ZN3cub18CUB_300001_SM_10006detail11EmptyKernelIvEEvv,"ax",@progbits
	.align	128
        .global         _ZN3cub18CUB_300001_SM_10006detail11EmptyKernelIvEEvv
        .type           _ZN3cub18CUB_300001_SM_10006detail11EmptyKernelIvEEvv,@function
        .size           _ZN3cub18CUB_300001_SM_10006detail11EmptyKernelIvEEvv,(.L_x_51 - _ZN3cub18CUB_300001_SM_10006detail11EmptyKernelIvEEvv)
        .other          _ZN3cub18CUB_300001_SM_10006detail11EmptyKernelIvEEvv,@"STO_CUDA_ENTRY STV_DEFAULT"
_ZN3cub18CUB_300001_SM_10006detail11EmptyKernelIvEEvv:
.text._ZN3cub18CUB_300001_SM_10006detail11EmptyKernelIvEEvv:
[----:B------:R-:W-:Y:S01]  /*0000*/  LDC R1, c[0x0][0x37c] ;  /* 0x0000df00ff017b82 */ /* 0x000fe20000000800 */
[----:B------:R-:W-:Y:S05]  /*0010*/  EXIT ;  /* 0x000000000000794d */ /* 0x000fea0003800000 */
.L_x_0:
[----:B------:R-:W-:-:S00]  /*0020*/  BRA `(.L_x_0) ;  /* 0xfffffffc00fc7947 */ /* 0x000fc0000383ffff */
[----:B------:R-:W-:-:S00]  /*0030*/  NOP ;  /* 0x0000000000007918 */ /* 0x000fc00000000000 */
        /* <DEDUP_REMOVED lines=12> */
.L_x_51:


//--------------------- .text._Z9RunKernelP8particleP11global_bestPi --------------------------
	.section	.text._Z9RunKernelP8particleP11global_bestPi,"ax",@progbits
	.align	128
        .global         _Z9RunKernelP8particleP11global_bestPi
        .type           _Z9RunKernelP8particleP11global_bestPi,@function
        .size           _Z9RunKernelP8particleP11global_bestPi,(.L_x_50 - _Z9RunKernelP8particleP11global_bestPi)
        .other          _Z9RunKernelP8particleP11global_bestPi,@"STO_CUDA_ENTRY STV_DEFAULT"
_Z9RunKernelP8particleP11global_bestPi:
.text._Z9RunKernelP8particleP11global_bestPi:
[----:B------:R-:W0:Y:S01]  /*0000*/  LDC R1, c[0x0][0x37c] ;  /* 0x0000df00ff017b82 */ /* 0x000e220000000800 */
[----:B------:R-:W1:Y:S07]  /*0010*/  S2R R7, SR_TID.X ;  /* 0x0000000000077919 */ /* 0x000e6e0000002100 */
[----:B------:R-:W1:Y:S01]  /*0020*/  LDC.64 R4, c[0x0][0x390] ;  /* 0x0000e400ff047b82 */ /* 0x000e620000000a00 */
[----:B------:R-:W2:Y:S01]  /*0030*/  LDCU.64 UR70, c[0x0][0x358] ;  /* 0x00006b00ff4677ac */ /* 0x000ea20008000a00 */
[----:B0-----:R-:W-:-:S02]  /*0040*/  VIADD R1, R1, 0xffffe330 ;  /* 0xffffe33001017836 */ /* 0x001fc40000000000 */
[----:B-1----:R-:W-:-:S06]  /*0050*/  IMAD.WIDE.U32 R4, R7, 0x4, R4 ;  /* 0x0000000407047825 */ /* 0x002fcc00078e0004 */
[----:B--2---:R-:W2:Y:S01]  /*0060*/  LDG.E R4, desc[UR70][R4.64] ;  /* 0x0000004604047981 */ /* 0x004ea2000c1e1900 */
[----:B------:R-:W-:Y:S01]  /*0070*/  IMAD.MOV.U32 R9, RZ, RZ, -0x266e14b1 ;  /* 0xd991eb4fff097424 */ /* 0x000fe200078e00ff */
[----:B------:R-:W-:Y:S01]  /*0080*/  R2UR UR69, R1 ;  /* 0x00000000014572ca */ /* 0x000fe200000e0000 */
[----:B------:R-:W-:Y:S01]  /*0090*/  BSSY.RECONVERGENT B0, `(.L_x_1) ;  /* 0x000025d000007945 */ /* 0x000fe20003800200 */
[C---:B--2---:R-:W-:Y:S02]  /*00a0*/  LOP3.LUT R0, R4.reuse, 0xaad26b49, RZ, 0x3c, !PT ;  /* 0xaad26b4904007812 */ /* 0x044fe400078e3cff */
[----:B------:R-:W-:-:S03]  /*00b0*/  ISETP.GT.AND P0, PT, R4, -0x1, PT ;  /* 0xffffffff0400780c */ /* 0x000fc60003f04270 */
[----:B------:R-:W-:Y:S01]  /*00c0*/  IMAD R0, R0, 0x4182bed5, RZ ;  /* 0x4182bed500007824 */ /* 0x000fe200078e02ff */
[----:B------:R-:W-:Y:S02]  /*00d0*/  SEL R9, R9, 0x8bf16996, P0 ;  /* 0x8bf1699609097807 */ /* 0x000fe40000000000 */
[----:B------:R-:W-:Y:S01]  /*00e0*/  ISETP.NE.AND P0, PT, R7, RZ, PT ;  /* 0x000000ff0700720c */ /* 0x000fe20003f05270 */
[C---:B------:R-:W-:Y:S01]  /*00f0*/  VIADD R3, R0.reuse, 0x75bcd15 ;  /* 0x075bcd1500037836 */ /* 0x040fe20000000000 */
[C---:B------:R-:W-:Y:S01]  /*0100*/  IADD3 R2, PT, PT, R9.reuse, 0x64f0c9, R0 ;  /* 0x0064f0c909027810 */ /* 0x040fe20007ffe000 */
[C---:B------:R-:W-:Y:S01]  /*0110*/  VIADD R145, R9.reuse, 0x1f123bb5 ;  /* 0x1f123bb509917836 */ /* 0x040fe20000000000 */
[C---:B------:R-:W-:Y:S02]  /*0120*/  LOP3.LUT R144, R0.reuse, 0x159a55e5, RZ, 0x3c, !PT ;  /* 0x159a55e500907812 */ /* 0x040fe400078e3cff */
[----:B------:R-:W-:Y:S01]  /*0130*/  IADD3 R147, PT, PT, R0, 0x583f19, RZ ;  /* 0x00583f1900937810 */ /* 0x000fe20007ffe0ff */
[----:B------:R0:W-:Y:S01]  /*0140*/  STL.64 [R1+0xc98], R2 ;  /* 0x000c980201007387 */ /* 0x0001e20000100a00 */
[----:B------:R-:W-:-:S05]  /*0150*/  LOP3.LUT R146, R9, 0x5491333, RZ, 0x3c, !PT ;  /* 0x0549133309927812 */ /* 0x000fca00078e3cff */
[----:B------:R0:W-:Y:S01]  /*0160*/  STL.128 [R1+0xca0], R144 ;  /* 0x000ca09001007387 */ /* 0x0001e20000100c00 */
[----:B------:R-:W-:Y:S05]  /*0170*/  @!P0 BRA `(.L_x_2) ;  /* 0x0000002400388947 */ /* 0x000fea0003800000 */
[----:B------:R-:W-:Y:S01]  /*0180*/  VIADD R0, R1, 0xc98 ;  /* 0x00000c9801007836 */ /* 0x000fe20000000000 */
[----:B------:R-:W-:Y:S01]  /*0190*/  MOV R8, R7 ;  /* 0x0000000700087202 */ /* 0x000fe20000000f00 */
[----:B------:R-:W-:Y:S02]  /*01a0*/  IMAD.MOV.U32 R6, RZ, RZ, RZ ;  /* 0x000000ffff067224 */ /* 0x000fe400078e00ff */
[----:B------:R-:W-:-:S07]  /*01b0*/  IMAD.MOV.U32 R9, RZ, RZ, RZ ;  /* 0x000000ffff097224 */ /* 0x000fce00078e00ff */
.L_x_11:
[----:B------:R-:W-:Y:S01]  /*01c0*/  LOP3.LUT R47, R8, 0x3, RZ, 0xc0, !PT ;  /* 0x00000003082f7812 */ /* 0x000fe200078ec0ff */
[----:B------:R-:W-:Y:S03]  /*01d0*/  BSSY.RECONVERGENT B1, `(.L_x_3) ;  /* 0x0000242000017945 */ /* 0x000fe60003800200 */
[----:B------:R-:W-:-:S04]  /*01e0*/  ISETP.NE.U32.AND P0, PT, R47, RZ, PT ;  /* 0x000000ff2f00720c */ /* 0x000fc80003f05070 */
[----:B------:R-:W-:-:S13]  /*01f0*/  ISETP.NE.AND.EX P0, PT, RZ, RZ, PT, P0 ;  /* 0x000000ffff00720c */ /* 0x000fda0003f05300 */
[----:B-123--:R-:W-:Y:S05]  /*0200*/  @!P0 BRA `(.L_x_4) ;  /* 0x0000002000f88947 */ /* 0x00efea0003800000 */
[----:B------:R-:W1:Y:S01]  /*0210*/  LDC.64 R4, c[0x4][RZ] ;  /* 0x01000000ff047b82 */ /* 0x000e620000000a00 */
[----:B------:R-:W-:Y:S01]  /*0220*/  IMAD.MOV.U32 R13, RZ, RZ, RZ ;  /* 0x000000ffff0d7224 */ /* 0x000fe200078e00ff */
[----:B0-----:R-:W-:Y:S01]  /*0230*/  CS2R R146, SRZ ;  /* 0x0000000000927805 */ /* 0x001fe2000001ff00 */
[----:B------:R-:W-:Y:S01]  /*0240*/  IMAD.MOV.U32 R3, RZ, RZ, RZ ;  /* 0x000000ffff037224 */ /* 0x000fe200078e00ff */
[----:B------:R-:W-:Y:S01]  /*0250*/  CS2R R144, SRZ ;  /* 0x0000000000907805 */ /* 0x000fe2000001ff00 */
[----:B-1----:R-:W-:-:S07]  /*0260*/  IMAD.WIDE.U32 R4, R6, 0xc80, R4 ;  /* 0x00000c8006047825 */ /* 0x002fce00078e0004 */
.L_x_6:
[----:B------:R-:W-:-:S05]  /*0270*/  LEA R10, R13, R0, 0x2 ;  /* 0x000000000d0a7211 */ /* 0x000fca00078e10ff */
[----:B------:R0:W5:Y:S01]  /*0280*/  LDL R43, [R10+0x4] ;  /* 0x000004000a2b7983 */ /* 0x0001620000100800 */
[----:B------:R-:W-:Y:S01]  /*0290*/  IMAD.SHL.U32 R45, R13, 0x20, RZ ;  /* 0x000000200d2d7824 */ /* 0x000fe200078e00ff */
[----:B------:R-:W-:-:S06]  /*02a0*/  UMOV UR4, URZ ;  /* 0x000000ff00047c82 */ /* 0x000fcc0008000000 */
.L_x_5:
[----:B-----5:R-:W-:Y:S01]  /*02b0*/  SHF.R.U32.HI R49, RZ, UR4, R43 ;  /* 0x00000004ff317c19 */ /* 0x020fe2000801162b */
[----:B0-----:R-:W-:-:S03]  /*02c0*/  VIADD R10, R45, UR4 ;  /* 0x000000042d0a7c36 */ /* 0x001fc60008000000 */
[----:B------:R-:W-:-:S04]  /*02d0*/  LOP3.LUT R11, R49, 0x1, RZ, 0xc0, !PT ;  /* 0x00000001310b7812 */ /* 0x000fc800078ec0ff */
[----:B------:R-:W-:Y:S01]  /*02e0*/  ISETP.NE.U32.AND P0, PT, R11, 0x1, PT ;  /* 0x000000010b00780c */ /* 0x000fe20003f05070 */
[----:B------:R-:W-:-:S04]  /*02f0*/  IMAD R11, R10, 0x5, RZ ;  /* 0x000000050a0b7824 */ /* 0x000fc800078e02ff */
[----:B------:R-:W-:-:S08]  /*0300*/  IMAD.WIDE.U32 R10, R11, 0x4, R4 ;  /* 0x000000040b0a7825 */ /* 0x000fd000078e0004 */
[----:B------:R-:W2:Y:S04]  /*0310*/  @!P0 LDG.E R12, desc[UR70][R10.64] ;  /* 0x000000460a0c8981 */ /* 0x000ea8000c1e1900 */
[----:B------:R-:W3:Y:S04]  /*0320*/  @!P0 LDG.E R15, desc[UR70][R10.64+0x4] ;  /* 0x000004460a0f8981 */ /* 0x000ee8000c1e1900 */
[----:B------:R-:W4:Y:S04]  /*0330*/  @!P0 LDG.E R14, desc[UR70][R10.64+0x8] ;  /* 0x000008460a0e8981 */ /* 0x000f28000c1e1900 */
[----:B------:R-:W4:Y:S04]  /*0340*/  @!P0 LDG.E R17, desc[UR70][R10.64+0xc] ;  /* 0x00000c460a118981 */ /* 0x000f28000c1e1900 */
[----:B------:R-:W4:Y:S01]  /*0350*/  @!P0 LDG.E R16, desc[UR70][R10.64+0x10] ;  /* 0x000010460a108981 */ /* 0x000f22000c1e1900 */
[----:B------:R-:W-:-:S13]  /*0360*/  R2P PR, R49, 0x7e ;  /* 0x0000007e31007804 */ /* 0x000fda0000000000 */
[----:B------:R-:W4:Y:S04]  /*0370*/  @P1 LDG.E R18, desc[UR70][R10.64+0x14] ;  /* 0x000014460a121981 */ /* 0x000f28000c1e1900 */
        /* <DEDUP_REMOVED lines=23> */
[----:B------:R-:W4:Y:S01]  /*04f0*/  @P6 LDG.E R46, desc[UR70][R10.64+0x88] ;  /* 0x000088460a2e6981 */ /* 0x000f22000c1e1900 */
[----:B--2---:R-:W-:-:S03]  /*0500*/  @!P0 LOP3.LUT R3, R3, R12, RZ, 0x3c, !PT ;  /* 0x0000000c03038212 */ /* 0x004fc600078e3cff */
[----:B------:R-:W2:Y:S01]  /*0510*/  @P1 LDG.E R12, desc[UR70][R10.64+0x1c] ;  /* 0x00001c460a0c1981 */ /* 0x000ea2000c1e1900 */
[----:B---3--:R-:W-:-:S03]  /*0520*/  @!P0 LOP3.LUT R144, R144, R15, RZ, 0x3c, !PT ;  /* 0x0000000f90908212 */ /* 0x008fc600078e3cff */
[----:B------:R-:W3:Y:S01]  /*0530*/  @P1 LDG.E R15, desc[UR70][R10.64+0x18] ;  /* 0x000018460a0f1981 */ /* 0x000ee2000c1e1900 */
[----:B----4-:R-:W-:-:S03]  /*0540*/  @!P0 LOP3.LUT R145, R145, R14, RZ, 0x3c, !PT ;  /* 0x0000000e91918212 */ /* 0x010fc600078e3cff */
[----:B------:R-:W4:Y:S01]  /*0550*/  @P1 LDG.E R14, desc[UR70][R10.64+0x24] ;  /* 0x000024460a0e1981 */ /* 0x000f22000c1e1900 */
[----:B------:R-:W-:-:S03]  /*0560*/  @!P0 LOP3.LUT R146, R146, R17, RZ, 0x3c, !PT ;  /* 0x0000001192928212 */ /* 0x000fc600078e3cff */
[----:B------:R-:W4:Y:S01]  /*0570*/  @P1 LDG.E R17, desc[UR70][R10.64+0x20] ;  /* 0x000020460a111981 */ /* 0x000f22000c1e1900 */
[----:B------:R-:W-:-:S03]  /*0580*/  @!P0 LOP3.LUT R147, R147, R16, RZ, 0x3c, !PT ;  /* 0x0000001093938212 */ /* 0x000fc600078e3cff */
[----:B------:R-:W4:Y:S01]  /*0590*/  @P2 LDG.E R16, desc[UR70][R10.64+0x30] ;  /* 0x000030460a102981 */ /* 0x000f22000c1e1900 */
[----:B------:R-:W-:-:S13]  /*05a0*/  LOP3.LUT P0, RZ, R49, 0x80, RZ, 0xc0, !PT ;  /* 0x0000008031ff7812 */ /* 0x000fda000780c0ff */
[----:B------:R-:W4:Y:S04]  /*05b0*/  @P0 LDG.E R48, desc[UR70][R10.64+0x8c] ;  /* 0x00008c460a300981 */ /* 0x000f28000c1e1900 */
[----:B------:R-:W4:Y:S04]  /*05c0*/  @P0 LDG.E R39, desc[UR70][R10.64+0x90] ;  /* 0x000090460a270981 */ /* 0x000f28000c1e1900 */
[----:B------:R-:W4:Y:S04]  /*05d0*/  @P0 LDG.E R50, desc[UR70][R10.64+0x94] ;  /* 0x000094460a320981 */ /* 0x000f28000c1e1900 */
[----:B------:R-:W4:Y:S04]  /*05e0*/  @P0 LDG.E R41, desc[UR70][R10.64+0x98] ;  /* 0x000098460a290981 */ /* 0x000f28000c1e1900 */
[----:B------:R-:W4:Y:S01]  /*05f0*/  @P0 LDG.E R52, desc[UR70][R10.64+0x9c] ;  /* 0x00009c460a340981 */ /* 0x000f22000c1e1900 */
[----:B------:R-:W-:-:S04]  /*0600*/  @P1 LOP3.LUT R3, R3, R18, RZ, 0x3c, !PT ;  /* 0x0000001203031212 */ /* 0x000fc800078e3cff */
[----:B------:R-:W-:-:S04]  /*0610*/  @P2 LOP3.LUT R3, R3, R20, RZ, 0x3c, !PT ;  /* 0x0000001403032212 */ /* 0x000fc800078e3cff */
[----:B------:R-:W-:-:S04]  /*0620*/  @P3 LOP3.LUT R3, R3, R24, RZ, 0x3c, !PT ;  /* 0x0000001803033212 */ /* 0x000fc800078e3cff */
[----:B------:R-:W-:-:S04]  /*0630*/  @P4 LOP3.LUT R3, R3, R30, RZ, 0x3c, !PT ;  /* 0x0000001e03034212 */ /* 0x000fc800078e3cff */
[----:B------:R-:W-:-:S04]  /*0640*/  @P5 LOP3.LUT R3, R3, R36, RZ, 0x3c, !PT ;  /* 0x0000002403035212 */ /* 0x000fc800078e3cff */
[----:B------:R-:W-:Y:S02]  /*0650*/  @P6 LOP3.LUT R3, R3, R42, RZ, 0x3c, !PT ;  /* 0x0000002a03036212 */ /* 0x000fe400078e3cff */
[----:B--2---:R-:W-:Y:S02]  /*0660*/  @P1 LOP3.LUT R145, R145, R12, RZ, 0x3c, !PT ;  /* 0x0000000c91911212 */ /* 0x004fe400078e3cff */
[----:B---3--:R-:W-:Y:S02]  /*0670*/  @P1 LOP3.LUT R144, R144, R15, RZ, 0x3c, !PT ;  /* 0x0000000f90901212 */ /* 0x008fe400078e3cff */
[----:B----4-:R-:W-:Y:S02]  /*0680*/  @P1 LOP3.LUT R147, R147, R14, RZ, 0x3c, !PT ;  /* 0x0000000e93931212 */ /* 0x010fe400078e3cff */
[----:B------:R-:W-:Y:S02]  /*0690*/  @P1 LOP3.LUT R146, R146, R17, RZ, 0x3c, !PT ;  /* 0x0000001192921212 */ /* 0x000fe400078e3cff */
[----:B------:R-:W-:-:S02]  /*06a0*/  @P2 LOP3.LUT R144, R144, R19, RZ, 0x3c, !PT ;  /* 0x0000001390902212 */ /* 0x000fc400078e3cff */
[----:B------:R-:W-:Y:S02]  /*06b0*/  @P2 LOP3.LUT R145, R145, R16, RZ, 0x3c, !PT ;  /* 0x0000001091912212 */ /* 0x000fe400078e3cff */
[----:B------:R-:W-:Y:S02]  /*06c0*/  @P2 LOP3.LUT R146, R146, R21, RZ, 0x3c, !PT ;  /* 0x0000001592922212 */ /* 0x000fe400078e3cff */
[----:B------:R-:W-:Y:S02]  /*06d0*/  @P2 LOP3.LUT R147, R147, R22, RZ, 0x3c, !PT ;  /* 0x0000001693932212 */ /* 0x000fe400078e3cff */
[----:B------:R-:W-:Y:S02]  /*06e0*/  @P3 LOP3.LUT R144, R144, R23, RZ, 0x3c, !PT ;  /* 0x0000001790903212 */ /* 0x000fe400078e3cff */
        /* <DEDUP_REMOVED lines=20> */
[----:B------:R-:W-:-:S13]  /*0830*/  R2P PR, R49.B1, 0x7f ;  /* 0x0000007f31007804 */ /* 0x000fda0000001000 */
[----:B------:R-:W2:Y:S04]  /*0840*/  @P0 LDG.E R12, desc[UR70][R10.64+0xa0] ;  /* 0x0000a0460a0c0981 */ /* 0x000ea8000c1e1900 */
[----:B------:R-:W3:Y:S04]  /*0850*/  @P0 LDG.E R15, desc[UR70][R10.64+0xa4] ;  /* 0x0000a4460a0f0981 */ /* 0x000ee8000c1e1900 */
        /* <DEDUP_REMOVED lines=28> */
[----:B--2---:R-:W-:-:S03]  /*0a20*/  @P0 LOP3.LUT R3, R3, R12, RZ, 0x3c, !PT ;  /* 0x0000000c03030212 */ /* 0x004fc600078e3cff */
[----:B------:R-:W2:Y:S01]  /*0a30*/  @P1 LDG.E R12, desc[UR70][R10.64+0xbc] ;  /* 0x0000bc460a0c1981 */ /* 0x000ea2000c1e1900 */
[----:B---3--:R-:W-:-:S03]  /*0a40*/  @P0 LOP3.LUT R144, R144, R15, RZ, 0x3c, !PT ;  /* 0x0000000f90900212 */ /* 0x008fc600078e3cff */
[----:B------:R-:W3:Y:S01]  /*0a50*/  @P1 LDG.E R15, desc[UR70][R10.64+0xb8] ;  /* 0x0000b8460a0f1981 */ /* 0x000ee2000c1e1900 */
[----:B----4-:R-:W-:-:S03]  /*0a60*/  @P0 LOP3.LUT R145, R145, R14, RZ, 0x3c, !PT ;  /* 0x0000000e91910212 */ /* 0x010fc600078e3cff */
[----:B------:R-:W4:Y:S01]  /*0a70*/  @P1 LDG.E R14, desc[UR70][R10.64+0xc4] ;  /* 0x0000c4460a0e1981 */ /* 0x000f22000c1e1900 */
[----:B------:R-:W-:-:S03]  /*0a80*/  @P0 LOP3.LUT R146, R146, R17, RZ, 0x3c, !PT ;  /* 0x0000001192920212 */ /* 0x000fc600078e3cff */
[----:B------:R-:W4:Y:S01]  /*0a90*/  @P1 LDG.E R17, desc[UR70][R10.64+0xc0] ;  /* 0x0000c0460a111981 */ /* 0x000f22000c1e1900 */
[----:B------:R-:W-:-:S03]  /*0aa0*/  @P0 LOP3.LUT R147, R147, R16, RZ, 0x3c, !PT ;  /* 0x0000001093930212 */ /* 0x000fc600078e3cff */
        /* <DEDUP_REMOVED lines=8> */
[----:B------:R-:W-:Y:S01]  /*0b30*/  @P2 LOP3.LUT R3, R3, R20, RZ, 0x3c, !PT ;  /* 0x0000001403032212 */ /* 0x000fe200078e3cff */
[----:B------:R-:W-:-:S03]  /*0b40*/  UIADD3 UR4, UPT, UPT, UR4, 0x10, URZ ;  /* 0x0000001004047890 */ /* 0x000fc6000fffe0ff */
[----:B------:R-:W-:Y:S01]  /*0b50*/  @P3 LOP3.LUT R3, R3, R24, RZ, 0x3c, !PT ;  /* 0x0000001803033212 */ /* 0x000fe200078e3cff */
[----:B------:R-:W-:-:S03]  /*0b60*/  UISETP.NE.AND UP0, UPT, UR4, 0x20, UPT ;  /* 0x000000200400788c */ /* 0x000fc6000bf05270 */
        /* <DEDUP_REMOVED lines=31> */
[----:B------:R-:W-:Y:S01]  /*0d60*/  @P0 LOP3.LUT R146, R146, R41, RZ, 0x3c, !PT ;  /* 0x0000002992920212 */ /* 0x000fe200078e3cff */
[----:B------:R-:W-:Y:S06]  /*0d70*/  BRA.U UP0, `(.L_x_5) ;  /* 0xfffffff5004c7547 */ /* 0x000fec000b83ffff */
[----:B------:R-:W-:-:S05]  /*0d80*/  VIADD R13, R13, 0x1 ;  /* 0x000000010d0d7836 */ /* 0x000fca0000000000 */
[----:B------:R-:W-:-:S13]  /*0d90*/  ISETP.NE.AND P0, PT, R13, 0x5, PT ;  /* 0x000000050d00780c */ /* 0x000fda0003f05270 */
[----:B------:R-:W-:Y:S05]  /*0da0*/  @P0 BRA `(.L_x_6) ;  /* 0xfffffff400300947 */ /* 0x000fea000383ffff */
[----:B------:R1:W-:Y:S01]  /*0db0*/  STL [R1+0xc9c], R3 ;  /* 0x000c9c0301007387 */ /* 0x0003e20000100800 */
[----:B------:R-:W-:-:S03]  /*0dc0*/  ISETP.NE.U32.AND P0, PT, R47, 0x1, PT ;  /* 0x000000012f00780c */ /* 0x000fc60003f05070 */
[----:B------:R1:W-:Y:S01]  /*0dd0*/  STL.128 [R1+0xca0], R144 ;  /* 0x000ca09001007387 */ /* 0x0003e20000100c00 */
[----:B------:R-:W-:-:S13]  /*0de0*/  ISETP.NE.AND.EX P0, PT, RZ, RZ, PT, P0 ;  /* 0x000000ffff00720c */ /* 0x000fda0003f05300 */
[----:B------:R-:W-:Y:S05]  /*0df0*/  @!P0 BRA `(.L_x_4) ;  /* 0x0000001400fc8947 */ /* 0x000fea0003800000 */
[----:B------:R-:W-:Y:S01]  /*0e00*/  UMOV UR4, URZ ;  /* 0x000000ff00047c82 */ /* 0x000fe20008000000 */
[----:B------:R-:W-:Y:S01]  /*0e10*/  UMOV UR5, URZ ;  /* 0x000000ff00057c82 */ /* 0x000fe20008000000 */
[----:B------:R-:W-:Y:S02]  /*0e20*/  HFMA2 R13, -RZ, RZ, 0, 0 ;  /* 0x00000000ff0d7431 */ /* 0x000fe400000001ff */
[----:B-1----:R-:W-:Y:S01]  /*0e30*/  IMAD.MOV.U32 R3, RZ, RZ, RZ ;  /* 0x000000ffff037224 */ /* 0x002fe200078e00ff */
[----:B------:R-:W-:Y:S01]  /*0e40*/  MOV R145, UR4 ;  /* 0x0000000400917c02 */ /* 0x000fe20008000f00 */
[----:B------:R-:W-:Y:S02]  /*0e50*/  IMAD.U32 R147, RZ, RZ, UR4 ;  /* 0x00000004ff937e24 */ /* 0x000fe4000f8e00ff */
[----:B------:R-:W-:Y:S02]  /*0e60*/  IMAD.U32 R146, RZ, RZ, UR5 ;  /* 0x00000005ff927e24 */ /* 0x000fe4000f8e00ff */
[----:B------:R-:W-:-:S07]  /*0e70*/  IMAD.U32 R144, RZ, RZ, UR5 ;  /* 0x00000005ff907e24 */ /* 0x000fce000f8e00ff */
.L_x_8:
[----:B------:R-:W-:-:S05]  /*0e80*/  IMAD R10, R13, 0x4, R0 ;  /* 0x000000040d0a7824 */ /* 0x000fca00078e0200 */
[----:B------:R0:W5:Y:S01]  /*0e90*/  LDL R43, [R10+0x4] ;  /* 0x000004000a2b7983 */ /* 0x0001620000100800 */
[----:B------:R-:W-:Y:S01]  /*0ea0*/  IMAD.SHL.U32 R45, R13, 0x20, RZ ;  /* 0x000000200d2d7824 */ /* 0x000fe200078e00ff */
[----:B------:R-:W-:-:S06]  /*0eb0*/  UMOV UR4, URZ ;  /* 0x000000ff00047c82 */ /* 0x000fcc0008000000 */
.L_x_7:
[----:B-----5:R-:W-:Y:S02]  /*0ec0*/  SHF.R.U32.HI R49, RZ, UR4, R43 ;  /* 0x00000004ff317c19 */ /* 0x020fe4000801162b */
[----:B0-----:R-:W-:Y:S02]  /*0ed0*/  IADD3 R10, PT, PT, R45, UR4, RZ ;  /* 0x000000042d0a7c10 */ /* 0x001fe4000fffe0ff */
        /* <DEDUP_REMOVED lines=178> */
[----:B------:R-:W-:Y:S05]  /*1a00*/  @P0 BRA `(.L_x_4) ;  /* 0x0000000800f80947 */ /* 0x000fea0003800000 */
[----:B------:R-:W-:Y:S01]  /*1a10*/  UMOV UR4, URZ ;  /* 0x000000ff00047c82 */ /* 0x000fe20008000000 */
[----:B------:R-:W-:Y:S01]  /*1a20*/  UMOV UR5, URZ ;  /* 0x000000ff00057c82 */ /* 0x000fe20008000000 */
[----:B------:R-:W-:Y:S01]  /*1a30*/  IMAD.MOV.U32 R13, RZ, RZ, RZ ;  /* 0x000000ffff0d7224 */ /* 0x000fe200078e00ff */
[----:B--2---:R-:W-:Y:S01]  /*1a40*/  MOV R147, UR4 ;  /* 0x0000000400937c02 */ /* 0x004fe20008000f00 */
[----:B------:R-:W-:Y:S02]  /*1a50*/  IMAD.MOV.U32 R3, RZ, RZ, RZ ;  /* 0x000000ffff037224 */ /* 0x000fe400078e00ff */
[----:B------:R-:W-:Y:S02]  /*1a60*/  IMAD.U32 R146, RZ, RZ, UR5 ;  /* 0x00000005ff927e24 */ /* 0x000fe4000f8e00ff */
[----:B------:R-:W-:Y:S02]  /*1a70*/  IMAD.U32 R145, RZ, RZ, UR4 ;  /* 0x00000004ff917e24 */ /* 0x000fe4000f8e00ff */
[----:B------:R-:W-:-:S07]  /*1a80*/  IMAD.U32 R144, RZ, RZ, UR5 ;  /* 0x00000005ff907e24 */ /* 0x000fce000f8e00ff */
.L_x_10:
[----:B------:R-:W-:-:S05]  /*1a90*/  LEA R10, R13, R0, 0x2 ;  /* 0x000000000d0a7211 */ /* 0x000fca00078e10ff */
[----:B------:R0:W5:Y:S01]  /*1aa0*/  LDL R43, [R10+0x4] ;  /* 0x000004000a2b7983 */ /* 0x0001620000100800 */
[----:B------:R-:W-:Y:S01]  /*1ab0*/  IMAD.SHL.U32 R45, R13, 0x20, RZ ;  /* 0x000000200d2d7824 */ /* 0x000fe200078e00ff */
[----:B------:R-:W-:-:S06]  /*1ac0*/  UMOV UR4, URZ ;  /* 0x000000ff00047c82 */ /* 0x000fcc0008000000 */
.L_x_9:
        /* <DEDUP_REMOVED lines=176> */
[----:B------:R3:W-:Y:S04]  /*25d0*/  STL [R1+0xc9c], R3 ;  /* 0x000c9c0301007387 */ /* 0x0007e80000100800 */
[----:B------:R3:W-:Y:S02]  /*25e0*/  STL.128 [R1+0xca0], R144 ;  /* 0x000ca09001007387 */ /* 0x0007e40000100c00 */
.L_x_4:
[----:B------:R-:W-:Y:S05]  /*25f0*/  BSYNC.RECONVERGENT B1 ;  /* 0x0000000000017941 */ /* 0x000fea0003800200 */
.L_x_3:
[C---:B------:R-:W-:Y:S02]  /*2600*/  ISETP.GT.U32.AND P0, PT, R8.reuse, 0x3, PT ;  /* 0x000000030800780c */ /* 0x040fe40003f04070 */
[--C-:B------:R-:W-:Y:S02]  /*2610*/  SHF.R.U64 R8, R8, 0x2, R9.reuse ;  /* 0x0000000208087819 */ /* 0x100fe40000001209 */
[----:B------:R-:W-:Y:S02]  /*2620*/  ISETP.GT.U32.AND.EX P0, PT, R9, RZ, PT, P0 ;  /* 0x000000ff0900720c */ /* 0x000fe40003f04100 */
[----:B------:R-:W-:Y:S02]  /*2630*/  SHF.R.U32.HI R9, RZ, 0x2, R9 ;  /* 0x00000002ff097819 */ /* 0x000fe40000011609 */
[----:B------:R-:W-:-:S09]  /*2640*/  IADD3 R6, PT, PT, R6, 0x1, RZ ;  /* 0x0000000106067810 */ /* 0x000fd20007ffe0ff */
[----:B------:R-:W-:Y:S05]  /*2650*/  @P0 BRA `(.L_x_11) ;  /* 0xffffffd800d80947 */ /* 0x000fea000383ffff */
.L_x_2:
[----:B------:R-:W-:Y:S05]  /*2660*/  BSYNC.RECONVERGENT B0 ;  /* 0x0000000000007941 */ /* 0x000fea0003800200 */
.L_x_1:
[----:B------:R-:W4:Y:S01]  /*2670*/  S2R R13, SR_CgaCtaId ;  /* 0x00000000000d7919 */ /* 0x000f220000008800 */
[----:B------:R-:W-:Y:S01]  /*2680*/  MOV R0, 0x400 ;  /* 0x0000040000007802 */ /* 0x000fe20000000f00 */
[----:B------:R-:W5:Y:S01]  /*2690*/  LDC.64 R4, c[0x0][0x380] ;  /* 0x0000e000ff047b82 */ /* 0x000f620000000a00 */
[----:B------:R-:W-:Y:S01]  /*26a0*/  IMAD.MOV.U32 R10, RZ, RZ, -0x1 ;  /* 0xffffffffff0a7424 */ /* 0x000fe200078e00ff */
[----:B------:R-:W-:Y:S01]  /*26b0*/  UMOV UR4, URZ ;  /* 0x000000ff00047c82 */ /* 0x000fe20008000000 */
[----:B------:R-:W-:Y:S02]  /*26c0*/  IMAD.MOV.U32 R11, RZ, RZ, 0x7fefffff ;  /* 0x7fefffffff0b7424 */ /* 0x000fe400078e00ff */
[----:B-----5:R-:W-:-:S05]  /*26d0*/  IMAD.WIDE.U32 R4, R7, 0xc98, R4 ;  /* 0x00000c9807047825 */ /* 0x020fca00078e0004 */
[----:B------:R-:W-:Y:S02]  /*26e0*/  IADD3 R5, PT, PT, R5, UR4, RZ ;  /* 0x0000000405057c10 */ /* 0x000fe4000fffe0ff */
[----:B----4-:R-:W-:-:S05]  /*26f0*/  LEA R6, R13, R0, 0x18 ;  /* 0x000000000d067211 */ /* 0x010fca00078ec0ff */
[----:B------:R-:W-:-:S05]  /*2700*/  IMAD R217, R7, 0x8, R6 ;  /* 0x0000000807d97824 */ /* 0x000fca00078e0206 */
[----:B------:R-:W-:Y:S01]  /*2710*/  STS.64 [R217], R10 ;  /* 0x0000000ad9007388 */ /* 0x000fe20000000a00 */
[----:B------:R-:W-:Y:S06]  /*2720*/  BAR.SYNC.DEFER_BLOCKING 0x0 ;  /* 0x0000000000007b1d */ /* 0x000fec0000010000 */
[----:B------:R-:W4:Y:S01]  /*2730*/  LDG.E.64 R8, desc[UR70][R4.64+0x650] ;  /* 0x0006504604087981 */ /* 0x000f22000c1e1b00 */
[----:B------:R-:W-:Y:S01]  /*2740*/  VIADD R0, R0, 0x1e0 ;  /* 0x000001e000007836 */ /* 0x000fe20000000000 */
[----:B------:R-:W-:Y:S02]  /*2750*/  BSSY.RECONVERGENT B0, `(.L_x_12) ;  /* 0x00000a1000007945 */ /* 0x000fe40003800200 */
[----:B------:R-:W4:Y:S02]  /*2760*/  LDS.64 R250, [R217] ;  /* 0x00000000d9fa7984 */ /* 0x000f240000000a00 */
[----:B------:R-:W-:-:S02]  /*2770*/  LEA R0, R13, R0, 0x18 ;  /* 0x000000000d007211 */ /* 0x000fc400078ec0ff */
[----:B------:R0:W-:Y:S03]  /*2780*/  STL.64 [R1+0xcb0], RZ ;  /* 0x000cb0ff01007387 */ /* 0x0001e60000100a00 */
[----:B------:R-:W-:Y:S01]  /*2790*/  IMAD R0, R7, 0x320, R0 ;  /* 0x0000032007007824 */ /* 0x000fe200078e0200 */
[----:B------:R0:W-:Y:S01]  /*27a0*/  STL [R1+0xcb8], RZ ;  /* 0x000cb8ff01007387 */ /* 0x0001e20000100800 */
[----:B----4-:R-:W-:-:S14]  /*27b0*/  DSETP.GEU.AND P0, PT, R8, R250, PT ;  /* 0x000000fa0800722a */ /* 0x010fdc0003f0e000 */
[----:B0-----:R-:W-:Y:S05]  /*27c0*/  @P0 BRA `(.L_x_13) ;  /* 0x0000000800640947 */ /* 0x001fea0003800000 */
[----:B------:R-:W4:Y:S04]  /*27d0*/  LDG.E.64 R20, desc[UR70][R4.64+0x658] ;  /* 0x0006584604147981 */ /* 0x000f28000c1e1b00 */
[----:B------:R-:W4:Y:S04]  /*27e0*/  LDG.E.64 R22, desc[UR70][R4.64+0x660] ;  /* 0x0006604604167981 */ /* 0x000f28000c1e1b00 */
[----:B------:R-:W5:Y:S04]  /*27f0*/  LDG.E.64 R24, desc[UR70][R4.64+0x668] ;  /* 0x0006684604187981 */ /* 0x000f68000c1e1b00 */
[----:B------:R-:W5:Y:S04]  /*2800*/  LDG.E.64 R26, desc[UR70][R4.64+0x670] ;  /* 0x00067046041a7981 */ /* 0x000f68000c1e1b00 */
[----:B------:R-:W2:Y:S04]  /*2810*/  LDG.E.64 R28, desc[UR70][R4.64+0x678] ;  /* 0x00067846041c7981 */ /* 0x000ea8000c1e1b00 */
[----:B------:R-:W2:Y:S04]  /*2820*/  LDG.E.64 R30, desc[UR70][R4.64+0x680] ;  /* 0x00068046041e7981 */ /* 0x000ea8000c1e1b00 */
[----:B------:R-:W3:Y:S04]  /*2830*/  LDG.E.64 R32, desc[UR70][R4.64+0x688] ;  /* 0x0006884604207981 */ /* 0x000ee8000c1e1b00 */
        /* <DEDUP_REMOVED lines=92> */
[----:B------:R-:W3:Y:S01]  /*2e00*/  LDG.E.64 R16, desc[UR70][R4.64+0x968] ;  /* 0x0009684604107981 */ /* 0x000ee2000c1e1b00 */
[----:B------:R-:W-:-:S02]  /*2e10*/  IMAD.MOV.U32 R250, RZ, RZ, R8 ;  /* 0x000000fffffa7224 */ /* 0x000fc400078e0008 */
[----:B------:R-:W-:Y:S01]  /*2e20*/  IMAD.MOV.U32 R251, RZ, RZ, R9 ;  /* 0x000000fffffb7224 */ /* 0x000fe200078e0009 */
[----:B------:R0:W-:Y:S04]  /*2e30*/  STS.64 [R217], R8 ;  /* 0x00000008d9007388 */ /* 0x0001e80000000a00 */
[----:B----4-:R0:W-:Y:S04]  /*2e40*/  STS.128 [R0], R20 ;  /* 0x0000001400007388 */ /* 0x0101e80000000c00 */
[----:B-----5:R0:W-:Y:S04]  /*2e50*/  STS.128 [R0+0x10], R24 ;  /* 0x0000101800007388 */ /* 0x0201e80000000c00 */
[----:B--2---:R0:W-:Y:S04]  /*2e60*/  STS.128 [R0+0x20], R28 ;  /* 0x0000201c00007388 */ /* 0x0041e80000000c00 */
[----:B---3--:R0:W-:Y:S04]  /*2e70*/  STS.128 [R0+0x30], R32 ;  /* 0x0000302000007388 */ /* 0x0081e80000000c00 */
[----:B------:R0:W-:Y:S04]  /*2e80*/  STS.128 [R0+0x40], R36 ;  /* 0x0000402400007388 */ /* 0x0001e80000000c00 */
        /* <DEDUP_REMOVED lines=44> */
[----:B------:R0:W-:Y:S02]  /*3150*/  STS.128 [R0+0x310], R16 ;  /* 0x0003101000007388 */ /* 0x0001e40000000c00 */
.L_x_13:
[----:B------:R-:W-:Y:S05]  /*3160*/  BSYNC.RECONVERGENT B0 ;  /* 0x0000000000007941 */ /* 0x000fea0003800200 */
.L_x_12:
[----:B------:R4:W-:Y:S01]  /*3170*/  STL.64 [R1+0xcc0], RZ ;  /* 0x000cc0ff01007387 */ /* 0x0009e20000100a00 */
[----:B------:R-:W-:Y:S01]  /*3180*/  UMOV UR4, URZ ;  /* 0x000000ff00047c82 */ /* 0x000fe20008000000 */
[----:B0-----:R-:W-:Y:S02]  /*3190*/  CS2R R140, SRZ ;  /* 0x00000000008c7805 */ /* 0x001fe4000001ff00 */
[----:B------:R-:W-:Y:S01]  /*31a0*/  CS2R R142, SRZ ;  /* 0x00000000008e7805 */ /* 0x000fe2000001ff00 */
[----:B------:R4:W-:Y:S01]  /*31b0*/  STL.128 [R1+0xcd0], RZ ;  /* 0x000cd0ff01007387 */ /* 0x0009e20000100c00 */
[----:B------:R-:W-:Y:S02]  /*31c0*/  CS2R R136, SRZ ;  /* 0x0000000000887805 */ /* 0x000fe4000001ff00 */
[----:B------:R-:W-:Y:S02]  /*31d0*/  CS2R R138, SRZ ;  /* 0x00000000008a7805 */ /* 0x000fe4000001ff00 */
[----:B------:R-:W-:Y:S01]  /*31e0*/  CS2R R132, SRZ ;  /* 0x0000000000847805 */ /* 0x000fe2000001ff00 */
[----:B------:R4:W-:Y:S01]  /*31f0*/  STL.128 [R1+0xce0], RZ ;  /* 0x000ce0ff01007387 */ /* 0x0009e20000100c00 */
[----:B------:R-:W-:-:S02]  /*3200*/  CS2R R134, SRZ ;  /* 0x0000000000867805 */ /* 0x000fc4000001ff00 */
[----:B------:R-:W-:Y:S02]  /*3210*/  CS2R R128, SRZ ;  /* 0x0000000000807805 */ /* 0x000fe4000001ff00 */
        /* <DEDUP_REMOVED lines=82> */
[----:B------:R-:W-:Y:S01]  /*3740*/  MOV R252, UR4 ;  /* 0x0000000400fc7c02 */ /* 0x000fe20008000f00 */
[----:B------:R-:W-:Y:S01]  /*3750*/  UMOV UR66, URZ ;  /* 0x000000ff00427c82 */ /* 0x000fe20008000000 */
[----:B------:R-:W-:Y:S01]  /*3760*/  UMOV UR67, URZ ;  /* 0x000000ff00437c82 */ /* 0x000fe20008000000 */
[----:B------:R4:W-:Y:S01]  /*3770*/  STL.128 [R1+0xe40], RZ ;  /* 0x000e40ff01007387 */ /* 0x0009e20000100c00 */
[----:B------:R-:W-:Y:S01]  /*3780*/  UMOV UR64, URZ ;  /* 0x000000ff00407c82 */ /* 0x000fe20008000000 */
        /* <DEDUP_REMOVED lines=79> */
[----:B------:R-:W-:-:S03]  /*3c80*/  UMOV UR5, URZ ;  /* 0x000000ff00057c82 */ /* 0x000fc60008000000 */
[----:B------:R4:W-:Y:S04]  /*3c90*/  STL.128 [R1+0xf90], RZ ;  /* 0x000f90ff01007387 */ /* 0x0009e80000100c00 */
[----:B------:R4:W-:Y:S04]  /*3ca0*/  STL.128 [R1+0xfa0], RZ ;  /* 0x000fa0ff01007387 */ /* 0x0009e80000100c00 */
[----:B------:R4:W-:Y:S04]  /*3cb0*/  STL.128 [R1+0xfb0], RZ ;  /* 0x000fb0ff01007387 */ /* 0x0009e80000100c00 */
[----:B------:R4:W-:Y:S04]  /*3cc0*/  STL.128 [R1+0xfc0], RZ ;  /* 0x000fc0ff01007387 */ /* 0x0009e80000100c00 */
[----:B------:R4:W-:Y:S04]  /*3cd0*/  STL.128 [R1+0xfd0], RZ ;  /* 0x000fd0ff01007387 */ /* 0x0009e80000100c00 */
[----:B------:R4:W-:Y:S02]  /*3ce0*/  STL.128 [R1+0xfe0], RZ ;  /* 0x000fe0ff01007387 */ /* 0x0009e40000100c00 */
.L_x_45:
[----:B0-----:R-:W0:Y:S01]  /*3cf0*/  S2UR UR72, SR_CgaCtaId ;  /* 0x00000000004879c3 */ /* 0x001e220000008800 */
[----:B------:R-:W-:Y:S01]  /*3d00*/  R2UR UR68, R252 ;  /* 0x00000000fc4472ca */ /* 0x000fe200000e0000 */
[----:B------:R-:W-:Y:S01]  /*3d10*/  IMAD.MOV.U32 R4, RZ, RZ, -0x1 ;  /* 0xffffffffff047424 */ /* 0x000fe200078e00ff */
[----:B------:R-:W-:Y:S01]  /*3d20*/  UMOV UR73, 0x400 ;  /* 0x0000040000497882 */ /* 0x000fe20000000000 */
[----:B------:R-:W-:-:S10]  /*3d30*/  IMAD.MOV.U32 R5, RZ, RZ, 0x7fefffff ;  /* 0x7fefffffff057424 */ /* 0x000fd400078e00ff */
[----:B------:R-:W-:-:S04]  /*3d40*/  UIADD3 UR68, UPT, UPT, UR68, 0x1, URZ ;  /* 0x0000000144447890 */ /* 0x000fc8000fffe0ff */
[----:B------:R-:W-:Y:S02]  /*3d50*/  UISETP.NE.AND UP0, UPT, UR68, 0x5dc, UPT ;  /* 0x000005dc4400788c */ /* 0x000fe4000bf05270 */
[----:B------:R-:W-:Y:S01]  /*3d60*/  IMAD.U32 R252, RZ, RZ, UR68 ;  /* 0x00000044fffc7e24 */ /* 0x000fe2000f8e00ff */
[----:B------:R-:W-:Y:S01]  /*3d70*/  UMOV UR68, URZ ;  /* 0x000000ff00447c82 */ /* 0x000fe20008000000 */
[----:B01----:R-:W-:-:S12]  /*3d80*/  ULEA UR72, UR72, UR73, 0x18 ;  /* 0x0000004948487291 */ /* 0x003fd8000f8ec0ff */
.L_x_15:
[----:B------:R-:W-:-:S09]  /*3d90*/  ULEA UR74, UR68, UR72, 0x3 ;  /* 0x00000048444a7291 */ /* 0x000fd2000f8e18ff */
[----:B0-----:R-:W0:Y:S02]  /*3da0*/  LDS.64 R6, [UR74] ;  /* 0x0000004aff067984 */ /* 0x001e240008000a00 */
[----:B0-----:R-:W-:-:S14]  /*3db0*/  DSETP.GEU.AND P0, PT, R6, R4, PT ;  /* 0x000000040600722a */ /* 0x001fdc0003f0e000 */
[----:B-1----:R-:W-:Y:S05]  /*3dc0*/  @P0 BRA `(.L_x_14) ;  /* 0x0000000400e00947 */ /* 0x002fea0003800000 */
[----:B------:R-:W0:Y:S01]  /*3dd0*/  S2UR UR5, SR_CgaCtaId ;  /* 0x00000000000579c3 */ /* 0x000e220000008800 */
[----:B------:R-:W-:Y:S01]  /*3de0*/  UIADD3 UR4, UPT, UPT, UR73, 0x1e0, URZ ;  /* 0x000001e049047890 */ /* 0x000fe2000fffe0ff */
[----:B------:R-:W-:Y:S01]  /*3df0*/  MOV R4, R6 ;  /* 0x0000000600047202 */ /* 0x000fe20000000f00 */
[----:B------:R-:W-:Y:S02]  /*3e00*/  IMAD.MOV.U32 R5, RZ, RZ, R7 ;  /* 0x000000ffff057224 */ /* 0x000fe400078e0007 */
[----:B0-----:R-:W-:-:S04]  /*3e10*/  ULEA UR4, UR5, UR4, 0x18 ;  /* 0x0000000405047291 */ /* 0x001fc8000f8ec0ff */
[----:B------:R-:W-:-:S09]  /*3e20*/  UIMAD UR16, UR68, 0x320, UR4 ;  /* 0x00000320441078a4 */ /* 0x000fd2000f8e0204 */
[----:B------:R-:W0:Y:S04]  /*3e30*/  LDS.128 R8, [UR16+0x220] ;  /* 0x00022010ff087984 */ /* 0x000e280008000c00 */
[----:B------:R-:W5:Y:S04]  /*3e40*/  LDS.128 R12, [UR16+0x230] ;  /* 0x00023010ff0c7984 */ /* 0x000f680008000c00 */
[----:B------:R-:W1:Y:S04]  /*3e50*/  LDS.128 R16, [UR16+0x240] ;  /* 0x00024010ff107984 */ /* 0x000e680008000c00 */
[----:B------:R-:W2:Y:S04]  /*3e60*/  LDS.128 R148, [UR16+0x250] ;  /* 0x00025010ff947984 */ /* 0x000ea80008000c00 */
[----:B------:R-:W3:Y:S04]  /*3e70*/  LDS.128 R152, [UR16+0x260] ;  /* 0x00026010ff987984 */ /* 0x000ee80008000c00 */
[----:B------:R-:W4:Y:S04]  /*3e80*/  LDS.128 R156, [UR16+0x270] ;  /* 0x00027010ff9c7984 */ /* 0x000f280008000c00 */
[----:B------:R-:W4:Y:S04]  /*3e90*/  LDS.128 R160, [UR16+0x280] ;  /* 0x00028010ffa07984 */ /* 0x000f280008000c00 */
[----:B------:R-:W4:Y:S04]  /*3ea0*/  LDS.128 R164, [UR16+0x290] ;  /* 0x00029010ffa47984 */ /* 0x000f280008000c00 */
[----:B------:R-:W4:Y:S04]  /*3eb0*/  LDS.128 R168, [UR16+0x2a0] ;  /* 0x0002a010ffa87984 */ /* 0x000f280008000c00 */
[----:B------:R-:W4:Y:S04]  /*3ec0*/  LDS.128 R172, [UR16+0x2b0] ;  /* 0x0002b010ffac7984 */ /* 0x000f280008000c00 */
[----:B------:R-:W4:Y:S01]  /*3ed0*/  LDS.128 R176, [UR16+0x2c0] ;  /* 0x0002c010ffb07984 */ /* 0x000f220008000c00 */
[----:B0-----:R-:W-:-:S02]  /*3ee0*/  R2UR UR6, R8 ;  /* 0x00000000080672ca */ /* 0x001fc400000e0000 */
[----:B------:R-:W-:Y:S01]  /*3ef0*/  R2UR UR7, R9 ;  /* 0x00000000090772ca */ /* 0x000fe200000e0000 */
[----:B------:R-:W0:Y:S01]  /*3f00*/  LDS.128 R180, [UR16+0x2d0] ;  /* 0x0002d010ffb47984 */ /* 0x000e220008000c00 */
[----:B------:R-:W-:Y:S02]  /*3f10*/  R2UR UR4, R10 ;  /* 0x000000000a0472ca */ /* 0x000fe400000e0000 */
[----:B------:R-:W-:Y:S01]  /*3f20*/  R2UR UR5, R11 ;  /* 0x000000000b0572ca */ /* 0x000fe200000e0000 */
[----:B------:R-:W0:Y:S01]  /*3f30*/  LDS.128 R184, [UR16+0x2e0] ;  /* 0x0002e010ffb87984 */ /* 0x000e220008000c00 */
[----:B-----5:R-:W-:Y:S02]  /*3f40*/  R2UR UR10, R12 ;  /* 0x000000000c0a72ca */ /* 0x020fe400000e0000 */
[----:B------:R-:W-:Y:S01]  /*3f50*/  R2UR UR11, R13 ;  /* 0x000000000d0b72ca */ /* 0x000fe200000e0000 */
[----:B------:R-:W5:Y:S01]  /*3f60*/  LDS.128 R188, [UR16+0x2f0] ;  /* 0x0002f010ffbc7984 */ /* 0x000f620008000c00 */
[----:B------:R-:W-:-:S02]  /*3f70*/  R2UR UR8, R14 ;  /* 0x000000000e0872ca */ /* 0x000fc400000e0000 */
[----:B------:R-:W-:Y:S01]  /*3f80*/  R2UR UR9, R15 ;  /* 0x000000000f0972ca */ /* 0x000fe200000e0000 */
[----:B------:R-:W5:Y:S01]  /*3f90*/  LDS.128 R192, [UR16+0x300] ;  /* 0x00030010ffc07984 */ /* 0x000f620008000c00 */
[----:B-1----:R-:W-:Y:S02]  /*3fa0*/  R2UR UR14, R16 ;  /* 0x00000000100e72ca */ /* 0x002fe400000e0000 */
[----:B------:R-:W-:Y:S01]  /*3fb0*/  R2UR UR15, R17 ;  /* 0x00000000110f72ca */ /* 0x000fe200000e0000 */
[----:B------:R-:W1:Y:S01]  /*3fc0*/  LDS.128 R196, [UR16+0x310] ;  /* 0x00031010ffc47984 */ /* 0x000e620008000c00 */
[----:B------:R-:W-:Y:S02]  /*3fd0*/  R2UR UR12, R18 ;  /* 0x00000000120c72ca */ /* 0x000fe400000e0000 */
[----:B------:R-:W-:Y:S01]  /*3fe0*/  R2UR UR13, R19 ;  /* 0x00000000130d72ca */ /* 0x000fe200000e0000 */
[----:B------:R-:W0:Y:S01]  /*3ff0*/  LDS.128 R8, [UR16] ;  /* 0x00000010ff087984 */ /* 0x000e220008000c00 */
[----:B--2---:R-:W-:-:S02]  /*4000*/  R2UR UR18, R148 ;  /* 0x00000000941272ca */ /* 0x004fc400000e0000 */
[----:B------:R-:W-:Y:S01]  /*4010*/  R2UR UR19, R149 ;  /* 0x00000000951372ca */ /* 0x000fe200000e0000 */
[----:B------:R-:W2:Y:S01]  /*4020*/  LDS.128 R12, [UR16+0x10] ;  /* 0x00001010ff0c7984 */ /* 0x000ea20008000c00 */
[----:B------:R-:W-:Y:S02]  /*4030*/  R2UR UR17, R151 ;  /* 0x00000000971172ca */ /* 0x000fe400000e0000 */
[----:B---3--:R-:W-:Y:S01]  /*4040*/  R2UR UR22, R152 ;  /* 0x00000000981672ca */ /* 0x008fe200000e0000 */
[----:B------:R-:W3:Y:S01]  /*4050*/  LDS.128 R16, [UR16+0x20] ;  /* 0x00002010ff107984 */ /* 0x000ee20008000c00 */
[----:B------:R-:W-:Y:S02]  /*4060*/  R2UR UR23, R153 ;  /* 0x00000000991772ca */ /* 0x000fe400000e0000 */
[----:B------:R-:W-:Y:S01]  /*4070*/  R2UR UR20, R154 ;  /* 0x000000009a1472ca */ /* 0x000fe200000e0000 */
[----:B------:R-:W0:Y:S01]  /*4080*/  LDS.128 R20, [UR16+0x30] ;  /* 0x00003010ff147984 */ /* 0x000e220008000c00 */
[----:B------:R-:W-:-:S02]  /*4090*/  R2UR UR21, R155 ;  /* 0x000000009b1572ca */ /* 0x000fc400000e0000 */
[----:B----4-:R-:W-:Y:S01]  /*40a0*/  R2UR UR26, R156 ;  /* 0x000000009c1a72ca */ /* 0x010fe200000e0000 */
[----:B------:R-:W4:Y:S01]  /*40b0*/  LDS.128 R24, [UR16+0x40] ;  /* 0x00004010ff187984 */ /* 0x000f220008000c00 */
[----:B------:R-:W-:Y:S02]  /*40c0*/  R2UR UR27, R157 ;  /* 0x000000009d1b72ca */ /* 0x000fe400000e0000 */
[----:B------:R-:W-:Y:S01]  /*40d0*/  R2UR UR24, R158 ;  /* 0x000000009e1872ca */ /* 0x000fe200000e0000 */
[----:B------:R-:W0:Y:S01]  /*40e0*/  LDS.128 R28, [UR16+0x50] ;  /* 0x00005010ff1c7984 */ /* 0x000e220008000c00 */
[----:B------:R-:W-:Y:S02]  /*40f0*/  R2UR UR25, R159 ;  /* 0x000000009f1972ca */ /* 0x000fe400000e0000 */
[----:B------:R-:W-:Y:S01]  /*4100*/  R2UR UR30, R160 ;  /* 0x00000000a01e72ca */ /* 0x000fe200000e0000 */
[----:B------:R-:W1:Y:S01]  /*4110*/  LDS.128 R32, [UR16+0x60] ;  /* 0x00006010ff207984 */ /* 0x000e620008000c00 */
[----:B------:R-:W-:-:S02]  /*4120*/  R2UR UR31, R161 ;  /* 0x00000000a11f72ca */ /* 0x000fc400000e0000 */
[----:B------:R-:W-:Y:S01]  /*4130*/  R2UR UR28, R162 ;  /* 0x00000000a21c72ca */ /* 0x000fe200000e0000 */
[----:B------:R-:W1:Y:S01]  /*4140*/  LDS.128 R36, [UR16+0x70] ;  /* 0x00007010ff247984 */ /* 0x000e620008000c00 */
[----:B------:R-:W-:Y:S02]  /*4150*/  R2UR UR29, R163 ;  /* 0x00000000a31d72ca */ /* 0x000fe400000e0000 */
[----:B------:R-:W-:Y:S01]  /*4160*/  R2UR UR34, R164 ;  /* 0x00000000a42272ca */ /* 0x000fe200000e0000 */
[----:B------:R-:W1:Y:S01]  /*4170*/  LDS.128 R40, [UR16+0x80] ;  /* 0x00008010ff287984 */ /* 0x000e620008000c00 */
        /* <DEDUP_REMOVED lines=17> */
[----:B------:R-:W2:Y:S01]  /*4290*/  LDS.128 R64, [UR16+0xe0] ;  /* 0x0000e010ff407984 */ /* 0x000ea20008000c00 */
[----:B------:R-:W-:Y:S02]  /*42a0*/  R2UR UR47, R177 ;  /* 0x00000000b12f72ca */ /* 0x000fe400000e0000 */
[----:B------:R-:W-:Y:S01]  /*42b0*/  R2UR UR44, R178 ;  /* 0x00000000b22c72ca */ /* 0x000fe200000e0000 */
[----:B------:R-:W2:Y:S01]  /*42c0*/  LDS.128 R68, [UR16+0xf0] ;  /* 0x0000f010ff447984 */ /* 0x000ea20008000c00 */
[----:B------:R-:W-:-:S02]  /*42d0*/  R2UR UR45, R179 ;  /* 0x00000000b32d72ca */ /* 0x000fc400000e0000 */
[----:B0-----:R-:W-:Y:S01]  /*42e0*/  R2UR UR50, R180 ;  /* 0x00000000b43272ca */ /* 0x001fe200000e0000 */
[----:B------:R-:W0:Y:S01]  /*42f0*/  LDS.128 R72, [UR16+0x100] ;  /* 0x00010010ff487984 */ /* 0x000e220008000c00 */
[----:B------:R-:W-:Y:S02]  /*4300*/  R2UR UR51, R181 ;  /* 0x00000000b53372ca */ /* 0x000fe400000e0000 */
[----:B------:R-:W-:Y:S01]  /*4310*/  R2UR UR48, R182 ;  /* 0x00000000b63072ca */ /* 0x000fe200000e0000 */
[----:B------:R-:W0:Y:S01]  /*4320*/  LDS.128 R76, [UR16+0x110] ;  /* 0x00011010ff4c7984 */ /* 0x000e220008000c00 */
[----:B------:R-:W-:Y:S02]  /*4330*/  R2UR UR49, R183 ;  /* 0x00000000b73172ca */ /* 0x000fe400000e0000 */
[----:B------:R-:W-:Y:S01]  /*4340*/  R2UR UR54, R184 ;  /* 0x00000000b83672ca */ /* 0x000fe200000e0000 */
[----:B------:R-:W0:Y:S01]  /*4350*/  LDS.128 R80, [UR16+0x120] ;  /* 0x00012010ff507984 */ /* 0x000e220008000c00 */
[----:B------:R-:W-:-:S02]  /*4360*/  R2UR UR55, R185 ;  /* 0x00000000b93772ca */ /* 0x000fc400000e0000 */
[----:B------:R-:W-:Y:S01]  /*4370*/  R2UR UR52, R186 ;  /* 0x00000000ba3472ca */ /* 0x000fe200000e0000 */
[----:B------:R-:W0:Y:S01]  /*4380*/  LDS.128 R84, [UR16+0x130] ;  /* 0x00013010ff547984 */ /* 0x000e220008000c00 */
[----:B------:R-:W-:Y:S02]  /*4390*/  R2UR UR53, R187 ;  /* 0x00000000bb3572ca */ /* 0x000fe400000e0000 */
[----:B-----5:R-:W-:Y:S01]  /*43a0*/  R2UR UR58, R188 ;  /* 0x00000000bc3a72ca */ /* 0x020fe200000e0000 */
        /* <DEDUP_REMOVED lines=8> */
[----:B------:R-:W-:Y:S01]  /*4430*/  R2UR UR60, R194 ;  /* 0x00000000c23c72ca */ /* 0x000fe200000e0000 */
[----:B------:R-:W0:Y:S01]  /*4440*/  LDS.128 R100, [UR16+0x170] ;  /* 0x00017010ff647984 */ /* 0x000e220008000c00 */
[----:B------:R-:W-:Y:S02]  /*4450*/  R2UR UR61, R195 ;  /* 0x00000000c33d72ca */ /* 0x000fe400000e0000 */
[----:B-1----:R-:W-:Y:S01]  /*4460*/  R2UR UR66, R196 ;  /* 0x00000000c44272ca */ /* 0x002fe200000e0000 */
[----:B------:R-:W1:Y:S01]  /*4470*/  LDS.128 R104, [UR16+0x180] ;  /* 0x00018010ff687984 */ /* 0x000e620008000c00 */
[----:B------:R-:W-:-:S02]  /*4480*/  R2UR UR67, R197 ;  /* 0x00000000c54372ca */ /* 0x000fc400000e0000 */
[----:B------:R-:W-:Y:S01]  /*4490*/  R2UR UR64, R198 ;  /* 0x00000000c64072ca */ /* 0x000fe200000e0000 */
[----:B------:R-:W0:Y:S01]  /*44a0*/  LDS.128 R108, [UR16+0x190] ;  /* 0x00019010ff6c7984 */ /* 0x000e220008000c00 */
[----:B------:R-:W-:-:S03]  /*44b0*/  R2UR UR65, R199 ;  /* 0x00000000c74172ca */ /* 0x000fc600000e0000 */
[----:B------:R-:W0:Y:S04]  /*44c0*/  LDS.128 R112, [UR16+0x1a0] ;  /* 0x0001a010ff707984 */ /* 0x000e280008000c00 */
[----:B------:R-:W0:Y:S04]  /*44d0*/  LDS.128 R116, [UR16+0x1b0] ;  /* 0x0001b010ff747984 */ /* 0x000e280008000c00 */
[----:B------:R-:W0:Y:S04]  /*44e0*/  LDS.128 R120, [UR16+0x1c0] ;  /* 0x0001c010ff787984 */ /* 0x000e280008000c00 */
[----:B------:R-:W0:Y:S04]  /*44f0*/  LDS.128 R124, [UR16+0x1d0] ;  /* 0x0001d010ff7c7984 */ /* 0x000e280008000c00 */
[----:B------:R-:W0:Y:S04]  /*4500*/  LDS.128 R128, [UR16+0x1e0] ;  /* 0x0001e010ff807984 */ /* 0x000e280008000c00 */
[----:B------:R-:W0:Y:S04]  /*4510*/  LDS.128 R132, [UR16+0x1f0] ;  /* 0x0001f010ff847984 */ /* 0x000e280008000c00 */
[----:B------:R-:W0:Y:S04]  /*4520*/  LDS.128 R136, [UR16+0x200] ;  /* 0x00020010ff887984 */ /* 0x000e280008000c00 */
[----:B------:R-:W0:Y:S01]  /*4530*/  LDS.128 R140, [UR16+0x210] ;  /* 0x00021010ff8c7984 */ /* 0x000e220008000c00 */
[----:B--234-:R-:W-:-:S15]  /*4540*/  R2UR UR16, R150 ;  /* 0x00000000961072ca */ /* 0x01cfde00000e0000 */
.L_x_14:
[----:B------:R-:W-:-:S04]  /*4550*/  UIADD3 UR68, UPT, UPT, UR68, 0x1, URZ ;  /* 0x0000000144447890 */ /* 0x000fc8000fffe0ff */
[----:B------:R-:W-:-:S09]  /*4560*/  UISETP.NE.AND UP1, UPT, UR68, 0x3c, UPT ;  /* 0x0000003c4400788c */ /* 0x000fd2000bf25270 */
[----:B------:R-:W-:Y:S05]  /*4570*/  BRA.U UP1, `(.L_x_15) ;  /* 0xfffffff901047547 */ /* 0x000fea000b83ffff */
[----:B------:R-:W-:Y:S01]  /*4580*/  IMAD.U32 R4, RZ, RZ, UR6 ;  /* 0x00000006ff047e24 */ /* 0x000fe2000f8e00ff */
[----:B------:R-:W-:Y:S01]  /*4590*/  MOV R6, UR4 ;  /* 0x0000000400067c02 */ /* 0x000fe20008000f00 */
[----:B------:R-:W-:Y:S01]  /*45a0*/  IMAD.U32 R5, RZ, RZ, UR7 ;  /* 0x00000007ff057e24 */ /* 0x000fe2000f8e00ff */
[----:B------:R-:W-:Y:S01]  /*45b0*/  MOV R150, UR8 ;  /* 0x0000000800967c02 */ /* 0x000fe20008000f00 */
[----:B------:R-:W-:Y:S01]  /*45c0*/  IMAD.U32 R7, RZ, RZ, UR5 ;  /* 0x00000005ff077e24 */ /* 0x000fe2000f8e00ff */
[----:B------:R-:W-:Y:S01]  /*45d0*/  MOV R154, UR12 ;  /* 0x0000000c009a7c02 */ /* 0x000fe20008000f00 */
[----:B------:R-:W-:Y:S01]  /*45e0*/  IMAD.U32 R148, RZ, RZ, UR10 ;  /* 0x0000000aff947e24 */ /* 0x000fe2000f8e00ff */
[----:B------:R-:W-:Y:S01]  /*45f0*/  MOV R158, UR16 ;  /* 0x00000010009e7c02 */ /* 0x000fe20008000f00 */
[----:B------:R-:W-:Y:S01]  /*4600*/  IMAD.U32 R149, RZ, RZ, UR11 ;  /* 0x0000000bff957e24 */ /* 0x000fe2000f8e00ff */
[----:B------:R5:W-:Y:S01]  /*4610*/  STL.128 [R1+0xef0], R4 ;  /* 0x000ef00401007387 */ /* 0x000be20000100c00 */
        /* <DEDUP_REMOVED lines=11> */
[----:B------:R2:W-:Y:S01]  /*46d0*/  STL.128 [R1+0xf10], R152 ;  /* 0x000f109801007387 */ /* 0x0005e20000100c00 */
[----:B------:R-:W-:-:S02]  /*46e0*/  IMAD.U32 R159, RZ, RZ, UR17 ;  /* 0x00000011ff9f7e24 */ /* 0x000fc4000f8e00ff */
[----:B------:R-:W-:Y:S01]  /*46f0*/  IMAD.U32 R160, RZ, RZ, UR22 ;  /* 0x00000016ffa07e24 */ /* 0x000fe2000f8e00ff */
[----:B-----5:R-:W-:Y:S01]  /*4700*/  MOV R6, UR28 ;  /* 0x0000001c00067c02 */ /* 0x020fe20008000f00 */
[----:B------:R-:W-:Y:S01]  /*4710*/  IMAD.U32 R4, RZ, RZ, UR30 ;  /* 0x0000001eff047e24 */ /* 0x000fe2000f8e00ff */
[----:B------:R5:W-:Y:S01]  /*4720*/  STL.128 [R1+0xf20], R156 ;  /* 0x000f209c01007387 */ /* 0x000be20000100c00 */
[----:B------:R-:W-:Y:S02]  /*4730*/  IMAD.U32 R5, RZ, RZ, UR31 ;  /* 0x0000001fff057e24 */ /* 0x000fe4000f8e00ff */
[----:B------:R-:W-:Y:S01]  /*4740*/  IMAD.U32 R7, RZ, RZ, UR29 ;  /* 0x0000001dff077e24 */ /* 0x000fe2000f8e00ff */
[----:B------:R-:W-:Y:S01]  /*4750*/  STL.128 [R1+0xcd0], R8 ;  /* 0x000cd00801007387 */ /* 0x000fe20000100c00 */
[----:B------:R-:W-:Y:S01]  /*4760*/  IMAD.U32 R161, RZ, RZ, UR23 ;  /* 0x00000017ffa17e24 */ /* 0x000fe2000f8e00ff */
[----:B-1----:R-:W-:Y:S01]  /*4770*/  MOV R150, UR40 ;  /* 0x0000002800967c02 */ /* 0x002fe20008000f00 */
[----:B------:R-:W-:Y:S01]  /*4780*/  IMAD.U32 R163, RZ, RZ, UR21 ;  /* 0x00000015ffa37e24 */ /* 0x000fe2000f8e00ff */
[----:B------:R1:W-:Y:S01]  /*4790*/  STL.128 [R1+0xf50], R4 ;  /* 0x000f500401007387 */ /* 0x0003e20000100c00 */
[----:B------:R-:W-:Y:S01]  /*47a0*/  IMAD.U32 R164, RZ, RZ, UR26 ;  /* 0x0000001affa47e24 */ /* 0x000fe2000f8e00ff */
[----:B--2---:R-:W-:Y:S01]  /*47b0*/  MOV R154, UR44 ;  /* 0x0000002c009a7c02 */ /* 0x004fe20008000f00 */
        /* <DEDUP_REMOVED lines=17> */
[----:B------:R-:W-:Y:S01]  /*48d0*/  STL.128 [R1+0xcf0], R16 ;  /* 0x000cf01001007387 */ /* 0x000fe20000100c00 */
[----:B------:R-:W-:-:S02]  /*48e0*/  IMAD.U32 R175, RZ, RZ, UR37 ;  /* 0x00000025ffaf7e24 */ /* 0x000fc4000f8e00ff */
[----:B------:R-:W-:Y:S01]  /*48f0*/  IMAD.U32 R148, RZ, RZ, UR42 ;  /* 0x0000002aff947e24 */ /* 0x000fe2000f8e00ff */
[----:B------:R2:W-:Y:S01]  /*4900*/  STL.128 [R1+0xfd0], R4 ;  /* 0x000fd00401007387 */ /* 0x0005e20000100c00 */
[----:B------:R-:W-:Y:S01]  /*4910*/  IMAD.U32 R149, RZ, RZ, UR43 ;  /* 0x0000002bff957e24 */ /* 0x000fe2000f8e00ff */
[----:B-----5:R-:W-:Y:S01]  /*4920*/  MOV R166, UR56 ;  /* 0x0000003800a67c02 */ /* 0x020fe20008000f00 */
[----:B------:R-:W-:Y:S01]  /*4930*/  IMAD.U32 R151, RZ, RZ, UR41 ;  /* 0x00000029ff977e24 */ /* 0x000fe2000f8e00ff */
[----:B------:R0:W-:Y:S01]  /*4940*/  STL.128 [R1+0xf70], R172 ;  /* 0x000f70ac01007387 */ /* 0x0001e20000100c00 */
[----:B------:R-:W-:Y:S02]  /*4950*/  IMAD.U32 R152, RZ, RZ, UR46 ;  /* 0x0000002eff987e24 */ /* 0x000fe4000f8e00ff */
[----:B------:R-:W-:Y:S01]  /*4960*/  IMAD.U32 R153, RZ, RZ, UR47 ;  /* 0x0000002fff997e24 */ /* 0x000fe2000f8e00ff */
[----:B-1----:R-:W-:Y:S01]  /*4970*/  MOV R170, UR64 ;  /* 0x0000004000aa7c02 */ /* 0x002fe20008000f00 */
[----:B------:R-:W-:Y:S01]  /*4980*/  IMAD.U32 R155, RZ, RZ, UR45 ;  /* 0x0000002dff9b7e24 */ /* 0x000fe2000f8e00ff */
[----:B------:R1:W-:Y:S01]  /*4990*/  STL.128 [R1+0xf80], R148 ;  /* 0x000f809401007387 */ /* 0x0003e20000100c00 */
[----:B------:R-:W-:-:S02]  /*49a0*/  IMAD.U32 R156, RZ, RZ, UR50 ;  /* 0x00000032ff9c7e24 */ /* 0x000fc4000f8e00ff */
[----:B------:R-:W-:Y:S01]  /*49b0*/  IMAD.U32 R157, RZ, RZ, UR51 ;  /* 0x00000033ff9d7e24 */ /* 0x000fe2000f8e00ff */
[----:B------:R1:W-:Y:S01]  /*49c0*/  STL.128 [R1+0xf90], R152 ;  /* 0x000f909801007387 */ /* 0x0003e20000100c00 */
[----:B------:R-:W-:Y:S01]  /*49d0*/  IMAD.U32 R159, RZ, RZ, UR49 ;  /* 0x00000031ff9f7e24 */ /* 0x000fe2000f8e00ff */
[----:B--2---:R-:W2:Y:S01]  /*49e0*/  LDC.64 R6, c[0x0][0x380] ;  /* 0x0000e000ff067b82 */ /* 0x004ea20000000a00 */
[----:B------:R-:W-:Y:S01]  /*49f0*/  IMAD.U32 R160, RZ, RZ, UR54 ;  /* 0x00000036ffa07e24 */ /* 0x000fe2000f8e00ff */
[----:B------:R-:W2:Y:S01]  /*4a00*/  S2R R4, SR_TID.X ;  /* 0x0000000000047919 */ /* 0x000ea20000002100 */
[----:B------:R-:W-:Y:S02]  /*4a10*/  IMAD.U32 R161, RZ, RZ, UR55 ;  /* 0x00000037ffa17e24 */ /* 0x000fe4000f8e00ff */
[----:B------:R-:W-:Y:S01]  /*4a20*/  IMAD.U32 R163, RZ, RZ, UR53 ;  /* 0x00000035ffa37e24 */ /* 0x000fe2000f8e00ff */
[----:B------:R1:W-:Y:S01]  /*4a30*/  STL.128 [R1+0xfa0], R156 ;  /* 0x000fa09c01007387 */ /* 0x0003e20000100c00 */
[----:B------:R-:W-:-:S02]  /*4a40*/  IMAD.U32 R164, RZ, RZ, UR58 ;  /* 0x0000003affa47e24 */ /* 0x000fc4000f8e00ff */
[----:B------:R-:W-:Y:S01]  /*4a50*/  IMAD.U32 R165, RZ, RZ, UR59 ;  /* 0x0000003bffa57e24 */ /* 0x000fe2000f8e00ff */
[----:B------:R1:W-:Y:S01]  /*4a60*/  STL.128 [R1+0xfb0], R160 ;  /* 0x000fb0a001007387 */ /* 0x0003e20000100c00 */
[----:B------:R-:W-:Y:S02]  /*4a70*/  IMAD.U32 R167, RZ, RZ, UR57 ;  /* 0x00000039ffa77e24 */ /* 0x000fe4000f8e00ff */
[----:B------:R-:W-:Y:S01]  /*4a80*/  IMAD.U32 R168, RZ, RZ, UR66 ;  /* 0x00000042ffa87e24 */ /* 0x000fe2000f8e00ff */
[----:B------:R1:W-:Y:S01]  /*4a90*/  STL.128 [R1+0xd00], R20 ;  /* 0x000d001401007387 */ /* 0x0003e20000100c00 */
[----:B------:R-:W-:Y:S02]  /*4aa0*/  IMAD.U32 R169, RZ, RZ, UR67 ;  /* 0x00000043ffa97e24 */ /* 0x000fe4000f8e00ff */
[----:B------:R-:W-:Y:S01]  /*4ab0*/  IMAD.U32 R171, RZ, RZ, UR65 ;  /* 0x00000041ffab7e24 */ /* 0x000fe2000f8e00ff */
[----:B------:R1:W-:Y:S04]  /*4ac0*/  STL.128 [R1+0xfc0], R164 ;  /* 0x000fc0a401007387 */ /* 0x0003e80000100c00 */
[----:B------:R1:W-:Y:S04]  /*4ad0*/  STL.128 [R1+0xfe0], R168 ;  /* 0x000fe0a801007387 */ /* 0x0003e80000100c00 */
[----:B------:R1:W-:Y:S04]  /*4ae0*/  STL.128 [R1+0xd10], R24 ;  /* 0x000d101801007387 */ /* 0x0003e80000100c00 */
[----:B------:R1:W-:Y:S04]  /*4af0*/  STL.128 [R1+0xd20], R28 ;  /* 0x000d201c01007387 */ /* 0x0003e80000100c00 */
[----:B------:R1:W-:Y:S01]  /*4b00*/  STL.128 [R1+0xd30], R32 ;  /* 0x000d302001007387 */ /* 0x0003e20000100c00 */
[----:B--2---:R-:W-:-:S03]  /*4b10*/  IMAD.WIDE.U32 R4, R4, 0xc98, R6 ;  /* 0x00000c9804047825 */ /* 0x004fc600078e0006 */
[----:B------:R1:W-:Y:S01]  /*4b20*/  STL.128 [R1+0xd40], R36 ;  /* 0x000d402401007387 */ /* 0x0003e20000100c00 */
[----:B------:R-:W-:-:S03]  /*4b30*/  IMAD.MOV.U32 R7, RZ, RZ, RZ ;  /* 0x000000ffff077224 */ /* 0x000fc600078e00ff */
[----:B------:R1:W-:Y:S04]  /*4b40*/  STL.128 [R1+0xd50], R40 ;  /* 0x000d502801007387 */ /* 0x0003e80000100c00 */
[----:B------:R1:W-:Y:S04]  /*4b50*/  STL.128 [R1+0xd60], R44 ;  /* 0x000d602c01007387 */ /* 0x0003e80000100c00 */
[----:B------:R1:W-:Y:S04]  /*4b60*/  STL.128 [R1+0xd70], R48 ;  /* 0x000d703001007387 */ /* 0x0003e80000100c00 */
[----:B------:R1:W-:Y:S04]  /*4b70*/  STL.128 [R1+0xd80], R52 ;  /* 0x000d803401007387 */ /* 0x0003e80000100c00 */
[----:B------:R1:W-:Y:S04]  /*4b80*/  STL.128 [R1+0xd90], R56 ;  /* 0x000d903801007387 */ /* 0x0003e80000100c00 */
[----:B------:R1:W-:Y:S04]  /*4b90*/  STL.128 [R1+0xda0], R60 ;  /* 0x000da03c01007387 */ /* 0x0003e80000100c00 */
[----:B------:R1:W-:Y:S04]  /*4ba0*/  STL.128 [R1+0xdb0], R64 ;  /* 0x000db04001007387 */ /* 0x0003e80000100c00 */
[----:B------:R1:W-:Y:S04]  /*4bb0*/  STL.128 [R1+0xdc0], R68 ;  /* 0x000dc04401007387 */ /* 0x0003e80000100c00 */
[----:B0-----:R1:W-:Y:S04]  /*4bc0*/  STL.128 [R1+0xdd0], R72 ;  /* 0x000dd04801007387 */ /* 0x0013e80000100c00 */
        /* <DEDUP_REMOVED lines=16> */
[----:B------:R1:W-:Y:S02]  /*4cd0*/  STL.128 [R1+0xee0], R140 ;  /* 0x000ee08c01007387 */ /* 0x0003e40000100c00 */
.L_x_24:
[C---:B01----:R-:W-:Y:S01]  /*4ce0*/  IMAD.WIDE.U32 R152, R7.reuse, 0x8, R4 ;  /* 0x0000000807987825 */ /* 0x043fe200078e0004 */
[----:B------:R-:W-:-:S04]  /*4cf0*/  LEA R148, R7, UR69, 0x3 ;  /* 0x0000004507947c11 */ /* 0x000fc8000f8e18ff */
[----:B------:R-:W2:Y:S04]  /*4d00*/  LDG.E.64 R164, desc[UR70][R152.64+0x658] ;  /* 0x0006584698a47981 */ /* 0x000ea8000c1e1b00 */
[----:B------:R-:W2:Y:S04]  /*4d10*/  LDG.E.64 R166, desc[UR70][R152.64+0x10] ;  /* 0x0000104698a67981 */ /* 0x000ea8000c1e1b00 */
[----:B------:R-:W4:Y:S04]  /*4d20*/  LDG.E.64 R168, desc[UR70][R152.64+0x330] ;  /* 0x0003304698a87981 */ /* 0x000f28000c1e1b00 */
[----:B------:R-:W4:Y:S04]  /*4d30*/  LDL.128 R148, [R148+0xcd0] ;  /* 0x000cd00094947983 */ /* 0x000f280000100c00 */
[----:B------:R0:W5:Y:S04]  /*4d40*/  LDG.E.64 R154, desc[UR70][R152.64+0x18] ;  /* 0x00001846989a7981 */ /* 0x000168000c1e1b00 */
[----:B------:R0:W5:Y:S04]  /*4d50*/  LDG.E.64 R158, desc[UR70][R152.64+0x660] ;  /* 0x00066046989e7981 */ /* 0x000168000c1e1b00 */
[----:B------:R0:W5:Y:S01]  /*4d60*/  LDG.E.64 R156, desc[UR70][R152.64+0x338] ;  /* 0x00033846989c7981 */ /* 0x000162000c1e1b00 */
[----:B------:R-:W-:Y:S01]  /*4d70*/  SHF.R.U32.HI R0, RZ, 0x2, R3 ;  /* 0x00000002ff007819 */ /* 0x000fe20000011603 */
[----:B------:R-:W-:Y:S01]  /*4d80*/  UMOV UR72, 0x66666666 ;  /* 0x6666666600487882 */ /* 0x000fe20000000000 */
[----:B------:R-:W-:Y:S01]  /*4d90*/  SHF.R.U32.HI R161, RZ, 0x2, R144 ;  /* 0x00000002ffa17819 */ /* 0x000fe20000011690 */
[----:B------:R-:W-:Y:S01]  /*4da0*/  UMOV UR73, 0x40066666 ;  /* 0x4006666600497882 */ /* 0x000fe20000000000 */
[----:B------:R-:W-:Y:S01]  /*4db0*/  LOP3.LUT R0, R0, R3, RZ, 0x3c, !PT ;  /* 0x0000000300007212 */ /* 0x000fe200078e3cff */
[----:B---3--:R-:W-:Y:S01]  /*4dc0*/  IMAD.SHL.U32 R3, R147, 0x10, RZ ;  /* 0x0000001093037824 */ /* 0x008fe200078e00ff */
[----:B------:R-:W-:Y:S01]  /*4dd0*/  LOP3.LUT R161, R161, R144, RZ, 0x3c, !PT ;  /* 0x00000090a1a17212 */ /* 0x000fe200078e3cff */
[----:B------:R-:W-:Y:S01]  /*4de0*/  UMOV UR74, 0x9999999a ;  /* 0x9999999a004a7882 */ /* 0x000fe20000000000 */
[C---:B------:R-:W-:Y:S01]  /*4df0*/  SHF.L.U32 R6, R0.reuse, 0x1, RZ ;  /* 0x0000000100067819 */ /* 0x040fe200000006ff */
[----:B------:R-:W-:Y:S01]  /*4e00*/  UMOV UR75, 0x3fe99999 ;  /* 0x3fe99999004b7882 */ /* 0x000fe20000000000 */
[----:B------:R-:W-:Y:S01]  /*4e10*/  UMOV UR76, 0xcccccccd ;  /* 0xcccccccd004c7882 */ /* 0x000fe20000000000 */
[----:B------:R-:W-:Y:S01]  /*4e20*/  UMOV UR77, 0x3ff4cccc ;  /* 0x3ff4cccc004d7882 */ /* 0x000fe20000000000 */
[----:B------:R-:W-:Y:S01]  /*4e30*/  LOP3.LUT R6, R0, R6, R3, 0x96, !PT ;  /* 0x0000000600067212 */ /* 0x000fe200078e9603 */
[----:B------:R-:W-:Y:S01]  /*4e40*/  BSSY.RECONVERGENT B0, `(.L_x_16) ;  /* 0x0000031000007945 */ /* 0x000fe20003800200 */
[----:B------:R-:W-:-:S02]  /*4e50*/  IMAD.MOV.U32 R144, RZ, RZ, R146 ;  /* 0x000000ffff907224 */ /* 0x000fc400078e0092 */
[----:B------:R-:W-:Y:S01]  /*4e60*/  LOP3.LUT R171, R6, R147, RZ, 0x3c, !PT ;  /* 0x0000009306ab7212 */ /* 0x000fe200078e3cff */
[----:B------:R-:W-:-:S03]  /*4e70*/  IMAD.SHL.U32 R6, R161, 0x2, RZ ;  /* 0x00000002a1067824 */ /* 0x000fc600078e00ff */
[----:B------:R-:W-:Y:S01]  /*4e80*/  IADD3 R3, PT, PT, R2, 0x587c5, R171 ;  /* 0x000587c502037810 */ /* 0x000fe20007ffe0ab */
[----:B------:R-:W-:-:S05]  /*4e90*/  IMAD.SHL.U32 R0, R171, 0x10, RZ ;  /* 0x00000010ab007824 */ /* 0x000fca00078e00ff */
[----:B------:R-:W-:Y:S01]  /*4ea0*/  LOP3.LUT R6, R161, R6, R0, 0x96, !PT ;  /* 0x00000006a1067212 */ /* 0x000fe200078e9600 */
[----:B------:R-:W-:Y:S01]  /*4eb0*/  VIADD R0, R2, 0xb0f8a ;  /* 0x000b0f8a02007836 */ /* 0x000fe20000000000 */
[----:B------:R-:W1:Y:S02]  /*4ec0*/  I2F.F64.U32 R160, R3 ;  /* 0x0000000300a07312 */ /* 0x000e640000201800 */
[----:B------:R-:W-:-:S04]  /*4ed0*/  LOP3.LUT R170, R6, R171, RZ, 0x3c, !PT ;  /* 0x000000ab06aa7212 */ /* 0x000fc800078e3cff */
[----:B------:R-:W-:-:S04]  /*4ee0*/  IADD3 R6, PT, PT, R170, R0, RZ ;  /* 0x00000000aa067210 */ /* 0x000fc80007ffe0ff */
[----:B------:R3:W0:Y:S01]  /*4ef0*/  I2F.F64.U32 R162, R6 ;  /* 0x0000000600a27312 */ /* 0x0006220000201800 */
[----:B-1----:R-:W-:Y:S01]  /*4f00*/  DMUL R160, R160, UR72 ;  /* 0x00000048a0a07c28 */ /* 0x002fe20008000000 */
[----:B---3--:R-:W-:-:S07]  /*4f10*/  IMAD.MOV.U32 R6, RZ, RZ, R171 ;  /* 0x000000ffff067224 */ /* 0x008fce00078e00ab */
[----:B------:R-:W-:Y:S02]  /*4f20*/  DMUL R160, R160, 2.3283064365386962891e-10 ;  /* 0x3df00000a0a07828 */ /* 0x000fe40000000000 */
[----:B0-----:R-:W-:-:S08]  /*4f30*/  DMUL R162, R162, UR76 ;  /* 0x0000004ca2a27c28 */ /* 0x001fd00008000000 */
[----:B------:R-:W-:Y:S02]  /*4f40*/  DMUL R162, R162, 2.3283064365386962891e-10 ;  /* 0x3df00000a2a27828 */ /* 0x000fe40000000000 */
[----:B--2---:R-:W-:Y:S02]  /*4f50*/  DADD R164, R164, -R166 ;  /* 0x00000000a4a47229 */ /* 0x004fe400000008a6 */
[----:B----4-:R-:W-:Y:S02]  /*4f60*/  DMUL R168, R168, UR74 ;  /* 0x0000004aa8a87c28 */ /* 0x010fe40008000000 */
[----:B------:R-:W-:-:S06]  /*4f70*/  DADD R148, -R166, R148 ;  /* 0x00000000a6947229 */ /* 0x000fcc0000000194 */
[----:B------:R-:W-:-:S08]  /*4f80*/  DFMA R160, R160, R164, R168 ;  /* 0x000000a4a0a0722b */ /* 0x000fd000000000a8 */
[----:B------:R-:W-:Y:S01]  /*4f90*/  DFMA R148, R162, R148, R160 ;  /* 0x00000094a294722b */ /* 0x000fe200000000a0 */
[----:B------:R-:W-:-:S07]  /*4fa0*/  IMAD.MOV.U32 R161, RZ, RZ, R170 ;  /* 0x000000ffffa17224 */ /* 0x000fce00078e00aa */
[----:B------:R-:W-:-:S06]  /*4fb0*/  DSETP.GT.AND P0, PT, R148, 20, PT ;  /* 0x403400009400742a */ /* 0x000fcc0003f04000 */
[----:B------:R-:W-:Y:S02]  /*4fc0*/  FSEL R148, R148, RZ, !P0 ;  /* 0x000000ff94947208 */ /* 0x000fe40004000000 */
[----:B------:R-:W-:-:S06]  /*4fd0*/  FSEL R149, R149, 2.8125, !P0 ;  /* 0x4034000095957808 */ /* 0x000fcc0004000000 */
[----:B------:R-:W-:-:S06]  /*4fe0*/  DSETP.GEU.AND P0, PT, R148, -20, PT ;  /* 0xc03400009400742a */ /* 0x000fcc0003f0e000 */
[----:B------:R-:W-:Y:S02]  /*4ff0*/  FSEL R148, R148, RZ, P0 ;  /* 0x000000ff94947208 */ /* 0x000fe40000000000 */
[----:B------:R-:W-:-:S06]  /*5000*/  FSEL R149, R149, -2.8125, P0 ;  /* 0xc034000095957808 */ /* 0x000fcc0000000000 */
[----:B------:R-:W-:-:S08]  /*5010*/  DADD R166, R166, R148 ;  /* 0x00000000a6a67229 */ /* 0x000fd00000000094 */
[----:B------:R-:W-:-:S14]  /*5020*/  DSETP.GT.AND P0, PT, R166, 100, PT ;  /* 0x40590000a600742a */ /* 0x000fdc0003f04000 */
[----:B------:R-:W-:Y:S05]  /*5030*/  @!P0 BRA `(.L_x_17) ;  /* 0x0000000000448947 */ /* 0x000fea0003800000 */
[----:B------:R-:W-:Y:S01]  /*5040*/  SHF.R.U32.HI R0, RZ, 0x2, R145 ;  /* 0x00000002ff007819 */ /* 0x000fe20000011691 */
[----:B------:R-:W-:Y:S01]  /*5050*/  IMAD.MOV.U32 R167, RZ, RZ, 0x40690000 ;  /* 0x40690000ffa77424 */ /* 0x000fe200078e00ff */
[----:B------:R-:W-:Y:S01]  /*5060*/  SHF.L.U32 R3, R170, 0x4, RZ ;  /* 0x00000004aa037819 */ /* 0x000fe200000006ff */
[----:B------:R-:W-:Y:S01]  /*5070*/  IMAD.MOV.U32 R144, RZ, RZ, R147 ;  /* 0x000000ffff907224 */ /* 0x000fe200078e0093 */
[----:B------:R-:W-:Y:S01]  /*5080*/  LOP3.LUT R0, R0, R145, RZ, 0x3c, !PT ;  /* 0x0000009100007212 */ /* 0x000fe200078e3cff */
[----:B------:R-:W-:Y:S01]  /*5090*/  IMAD.MOV.U32 R145, RZ, RZ, R146 ;  /* 0x000000ffff917224 */ /* 0x000fe200078e0092 */
[----:B------:R-:W-:Y:S02]  /*50a0*/  MOV R166, 0x0 ;  /* 0x0000000000a67802 */ /* 0x000fe40000000f00 */
[----:B------:R-:W-:Y:S01]  /*50b0*/  MOV R147, R171 ;  /* 0x000000ab00937202 */ /* 0x000fe20000000f00 */
[----:B------:R-:W-:-:S05]  /*50c0*/  IMAD.SHL.U32 R6, R0, 0x2, RZ ;  /* 0x0000000200067824 */ /* 0x000fca00078e00ff */
[----:B------:R-:W-:Y:S01]  /*50d0*/  LOP3.LUT R3, R0, R6, R3, 0x96, !PT ;  /* 0x0000000600037212 */ /* 0x000fe200078e9603 */
[----:B------:R-:W-:Y:S02]  /*50e0*/  VIADD R0, R2, 0x10974f ;  /* 0x0010974f02007836 */ /* 0x000fe40000000000 */
[----:B------:R-:W-:Y:S01]  /*50f0*/  IMAD.MOV.U32 R6, RZ, RZ, R170 ;  /* 0x000000ffff067224 */ /* 0x000fe200078e00aa */
[----:B------:R-:W-:-:S05]  /*5100*/  LOP3.LUT R161, R3, R170, RZ, 0x3c, !PT ;  /* 0x000000aa03a17212 */ /* 0x000fca00078e3cff */
[----:B------:R-:W-:-:S04]  /*5110*/  IMAD.IADD R160, R161, 0x1, R0 ;  /* 0x00000001a1a07824 */ /* 0x000fc800078e0200 */
[----:B------:R-:W0:Y:S02]  /*5120*/  I2F.F64.U32 R2, R160 ;  /* 0x000000a000027312 */ /* 0x000e240000201800 */
[----:B0-----:R-:W-:-:S08]  /*5130*/  DMUL R2, R2, 2.3283064365386962891e-10 ;  /* 0x3df0000002027828 */ /* 0x001fd00000000000 */
[----:B------:R-:W-:-:S11]  /*5140*/  DFMA R166, R2, R166, -100 ;  /* 0xc059000002a6742b */ /* 0x000fd600000000a6 */
.L_x_17:
[----:B------:R-:W-:Y:S05]  /*5150*/  BSYNC.RECONVERGENT B0 ;  /* 0x0000000000007941 */ /* 0x000fea0003800200 */
.L_x_16:
[----:B------:R-:W-:Y:S01]  /*5160*/  DSETP.GEU.AND P0, PT, R166, -100, PT ;  /* 0xc0590000a600742a */ /* 0x000fe20003f0e000 */
[----:B------:R-:W-:Y:S01]  /*5170*/  BSSY.RECONVERGENT B0, `(.L_x_18) ;  /* 0x0000017000007945 */ /* 0x000fe20003800200 */
[----:B------:R-:W-:Y:S01]  /*5180*/  IMAD.MOV.U32 R163, RZ, RZ, R161 ;  /* 0x000000ffffa37224 */ /* 0x000fe200078e00a1 */
[----:B------:R-:W-:Y:S01]  /*5190*/  MOV R2, R144 ;  /* 0x0000009000027202 */ /* 0x000fe20000000f00 */
[----:B------:R-:W-:Y:S02]  /*51a0*/  IMAD.MOV.U32 R160, RZ, RZ, R6 ;  /* 0x000000ffffa07224 */ /* 0x000fe400078e0006 */
[----:B------:R-:W-:-:S08]  /*51b0*/  IMAD.MOV.U32 R3, RZ, RZ, R147 ;  /* 0x000000ffff037224 */ /* 0x000fd000078e0093 */
[----:B------:R-:W-:Y:S05]  /*51c0*/  @P0 BRA `(.L_x_19) ;  /* 0x0000000000440947 */ /* 0x000fea0003800000 */
[----:B------:R-:W-:Y:S01]  /*51d0*/  SHF.R.U32.HI R2, RZ, 0x2, R145 ;  /* 0x00000002ff027819 */ /* 0x000fe20000011691 */
[----:B------:R-:W-:Y:S01]  /*51e0*/  IMAD.MOV.U32 R166, RZ, RZ, 0x0 ;  /* 0x00000000ffa67424 */ /* 0x000fe200078e00ff */
[----:B------:R-:W-:Y:S01]  /*51f0*/  IADD3 R0, PT, PT, R0, 0x587c5, RZ ;  /* 0x000587c500007810 */ /* 0x000fe20007ffe0ff */
[----:B------:R-:W-:Y:S01]  /*5200*/  IMAD.MOV.U32 R167, RZ, RZ, 0x40690000 ;  /* 0x40690000ffa77424 */ /* 0x000fe200078e00ff */
[----:B------:R-:W-:Y:S01]  /*5210*/  LOP3.LUT R3, R2, R145, RZ, 0x3c, !PT ;  /* 0x0000009102037212 */ /* 0x000fe200078e3cff */
[----:B------:R-:W-:Y:S01]  /*5220*/  IMAD.SHL.U32 R2, R161, 0x10, RZ ;  /* 0x00000010a1027824 */ /* 0x000fe200078e00ff */
[----:B------:R-:W-:-:S03]  /*5230*/  MOV R160, R161 ;  /* 0x000000a100a07202 */ /* 0x000fc60000000f00 */
[----:B------:R-:W-:-:S05]  /*5240*/  IMAD.SHL.U32 R145, R3, 0x2, RZ ;  /* 0x0000000203917824 */ /* 0x000fca00078e00ff */
[----:B------:R-:W-:Y:S01]  /*5250*/  LOP3.LUT R2, R3, R145, R2, 0x96, !PT ;  /* 0x0000009103027212 */ /* 0x000fe200078e9602 */
[----:B------:R-:W-:-:S03]  /*5260*/  IMAD.MOV.U32 R145, RZ, RZ, R144 ;  /* 0x000000ffff917224 */ /* 0x000fc600078e0090 */
[----:B------:R-:W-:-:S05]  /*5270*/  LOP3.LUT R163, R2, R161, RZ, 0x3c, !PT ;  /* 0x000000a102a37212 */ /* 0x000fca00078e3cff */
[----:B------:R-:W-:-:S04]  /*5280*/  IMAD.IADD R146, R163, 0x1, R0 ;  /* 0x00000001a3927824 */ /* 0x000fc800078e0200 */
[----:B------:R-:W0:Y:S02]  /*5290*/  I2F.F64.U32 R2, R146 ;  /* 0x0000009200027312 */ /* 0x000e240000201800 */
[----:B0-----:R-:W-:-:S08]  /*52a0*/  DMUL R2, R2, 2.3283064365386962891e-10 ;  /* 0x3df0000002027828 */ /* 0x001fd00000000000 */
[----:B------:R-:W-:Y:S01]  /*52b0*/  DFMA R166, R2, R166, -100 ;  /* 0xc059000002a6742b */ /* 0x000fe200000000a6 */
[----:B------:R-:W-:Y:S02]  /*52c0*/  IMAD.MOV.U32 R2, RZ, RZ, R147 ;  /* 0x000000ffff027224 */ /* 0x000fe400078e0093 */
[----:B------:R-:W-:-:S08]  /*52d0*/  IMAD.MOV.U32 R3, RZ, RZ, R6 ;  /* 0x000000ffff037224 */ /* 0x000fd000078e0006 */
.L_x_19:
[----:B------:R-:W-:Y:S05]  /*52e0*/  BSYNC.RECONVERGENT B0 ;  /* 0x0000000000007941 */ /* 0x000fea0003800200 */
.L_x_18:
[----:B------:R-:W-:Y:S01]  /*52f0*/  SHF.R.U32.HI R6, RZ, 0x2, R145 ;  /* 0x00000002ff067819 */ /* 0x000fe20000011691 */
[----:B-----5:R-:W-:Y:S01]  /*5300*/  DADD R158, R158, -R154 ;  /* 0x000000009e9e7229 */ /* 0x020fe2000000089a */
[----:B------:R-:W-:Y:S01]  /*5310*/  SHF.R.U32.HI R147, RZ, 0x2, R2 ;  /* 0x00000002ff937819 */ /* 0x000fe20000011602 */
[----:B------:R-:W-:Y:S01]  /*5320*/  DMUL R156, R156, UR74 ;  /* 0x0000004a9c9c7c28 */ /* 0x000fe20008000000 */
[----:B------:R-:W-:Y:S01]  /*5330*/  LOP3.LUT R6, R6, R145, RZ, 0x3c, !PT ;  /* 0x0000009106067212 */ /* 0x000fe200078e3cff */
[----:B------:R-:W-:Y:S01]  /*5340*/  DADD R150, -R154, R150 ;  /* 0x000000009a967229 */ /* 0x000fe20000000196 */
[----:B------:R-:W-:Y:S01]  /*5350*/  SHF.L.U32 R145, R163, 0x4, RZ ;  /* 0x00000004a3917819 */ /* 0x000fe200000006ff */
[----:B------:R0:W-:Y:S01]  /*5360*/  STG.E.64 desc[UR70][R152.64+0x330], R148 ;  /* 0x0003309498007986 */ /* 0x0001e2000c101b46 */
[----:B------:R-:W-:Y:S01]  /*5370*/  LOP3.LUT R147, R147, R2, RZ, 0x3c, !PT ;  /* 0x0000000293937212 */ /* 0x000fe200078e3cff */
[----:B------:R-:W-:Y:S01]  /*5380*/  IMAD.SHL.U32 R144, R6, 0x2, RZ ;  /* 0x0000000206907824 */ /* 0x000fe200078e00ff */
[----:B------:R-:W-:Y:S01]  /*5390*/  BSSY.RECONVERGENT B0, `(.L_x_20) ;  /* 0x0000033000007945 */ /* 0x000fe20003800200 */
[----:B------:R0:W-:Y:S01]  /*53a0*/  STG.E.64 desc[UR70][R152.64+0x10], R166 ;  /* 0x000010a698007986 */ /* 0x0001e2000c101b46 */
[----:B------:R-:W-:-:S02]  /*53b0*/  VIADD R7, R7, 0x2 ;  /* 0x0000000207077836 */ /* 0x000fc40000000000 */
[----:B------:R-:W-:-:S04]  /*53c0*/  LOP3.LUT R144, R6, R144, R145, 0x96, !PT ;  /* 0x0000009006907212 */ /* 0x000fc800078e9691 */
[----:B------:R-:W-:Y:S01]  /*53d0*/  LOP3.LUT R162, R144, R163, RZ, 0x3c, !PT ;  /* 0x000000a390a27212 */ /* 0x000fe200078e3cff */
[----:B------:R-:W-:-:S03]  /*53e0*/  IMAD.SHL.U32 R144, R147, 0x2, RZ ;  /* 0x0000000293907824 */ /* 0x000fc600078e00ff */
[----:B------:R-:W-:Y:S01]  /*53f0*/  IADD3 R6, PT, PT, R0, 0x587c5, R162 ;  /* 0x000587c500067810 */ /* 0x000fe20007ffe0a2 */
[----:B------:R-:W-:-:S05]  /*5400*/  IMAD.SHL.U32 R2, R162, 0x10, RZ ;  /* 0x00000010a2027824 */ /* 0x000fca00078e00ff */
[----:B------:R-:W-:Y:S02]  /*5410*/  LOP3.LUT R147, R147, R144, R2, 0x96, !PT ;  /* 0x0000009093937212 */ /* 0x000fe400078e9602 */
[----:B------:R-:W-:Y:S01]  /*5420*/  IADD3 R2, PT, PT, R0, 0xb0f8a, RZ ;  /* 0x000b0f8a00027810 */ /* 0x000fe20007ffe0ff */
[----:B------:R1:W2:Y:S01]  /*5430*/  I2F.F64.U32 R144, R6 ;  /* 0x0000000600907312 */ /* 0x0002a20000201800 */
[----:B------:R-:W-:-:S05]  /*5440*/  LOP3.LUT R164, R147, R162, RZ, 0x3c, !PT ;  /* 0x000000a293a47212 */ /* 0x000fca00078e3cff */
[----:B------:R-:W-:Y:S02]  /*5450*/  IMAD.IADD R161, R164, 0x1, R2 ;  /* 0x00000001a4a17824 */ /* 0x000fe400078e0202 */
[----:B-1----:R-:W-:Y:S02]  /*5460*/  IMAD.MOV.U32 R6, RZ, RZ, R162 ;  /* 0x000000ffff067224 */ /* 0x002fe400078e00a2 */
[----:B------:R-:W1:Y:S01]  /*5470*/  I2F.F64.U32 R146, R161 ;  /* 0x000000a100927312 */ /* 0x000e620000201800 */
[----:B--2---:R-:W-:-:S08]  /*5480*/  DMUL R144, R144, UR72 ;  /* 0x0000004890907c28 */ /* 0x004fd00008000000 */
[----:B------:R-:W-:Y:S02]  /*5490*/  DMUL R144, R144, 2.3283064365386962891e-10 ;  /* 0x3df0000090907828 */ /* 0x000fe40000000000 */
[----:B-1----:R-:W-:-:S06]  /*54a0*/  DMUL R146, R146, UR76 ;  /* 0x0000004c92927c28 */ /* 0x002fcc0008000000 */
[----:B------:R-:W-:Y:S02]  /*54b0*/  DFMA R144, R144, R158, R156 ;  /* 0x0000009e9090722b */ /* 0x000fe4000000009c */
[----:B------:R-:W-:Y:S01]  /*54c0*/  DMUL R146, R146, 2.3283064365386962891e-10 ;  /* 0x3df0000092927828 */ /* 0x000fe20000000000 */
[----:B------:R-:W-:-:S07]  /*54d0*/  MOV R156, R160 ;  /* 0x000000a0009c7202 */ /* 0x000fce0000000f00 */
[----:B------:R-:W-:Y:S01]  /*54e0*/  DFMA R144, R146, R150, R144 ;  /* 0x000000969290722b */ /* 0x000fe20000000090 */
[----:B------:R-:W-:Y:S02]  /*54f0*/  IMAD.MOV.U32 R150, RZ, RZ, R163 ;  /* 0x000000ffff967224 */ /* 0x000fe400078e00a3 */
[----:B------:R-:W-:-:S05]  /*5500*/  IMAD.MOV.U32 R151, RZ, RZ, R164 ;  /* 0x000000ffff977224 */ /* 0x000fca00078e00a4 */
[----:B------:R-:W-:-:S06]  /*5510*/  DSETP.GT.AND P0, PT, R144, 20, PT ;  /* 0x403400009000742a */ /* 0x000fcc0003f04000 */
[----:B------:R-:W-:Y:S02]  /*5520*/  FSEL R144, R144, RZ, !P0 ;  /* 0x000000ff90907208 */ /* 0x000fe40004000000 */
[----:B------:R-:W-:-:S06]  /*5530*/  FSEL R145, R145, 2.8125, !P0 ;  /* 0x4034000091917808 */ /* 0x000fcc0004000000 */
[----:B------:R-:W-:-:S06]  /*5540*/  DSETP.GEU.AND P0, PT, R144, -20, PT ;  /* 0xc03400009000742a */ /* 0x000fcc0003f0e000 */
[----:B------:R-:W-:Y:S02]  /*5550*/  FSEL R144, R144, RZ, P0 ;  /* 0x000000ff90907208 */ /* 0x000fe40000000000 */
[----:B------:R-:W-:-:S05]  /*5560*/  FSEL R145, R145, -2.8125, P0 ;  /* 0xc034000091917808 */ /* 0x000fca0000000000 */
[----:B------:R0:W-:Y:S01]  /*5570*/  STG.E.64 desc[UR70][R152.64+0x338], R144 ;  /* 0x0003389098007986 */ /* 0x0001e2000c101b46 */
[----:B------:R-:W-:-:S08]  /*5580*/  DADD R154, R154, R144 ;  /* 0x000000009a9a7229 */ /* 0x000fd00000000090 */
[----:B------:R-:W-:-:S14]  /*5590*/  DSETP.GT.AND P0, PT, R154, 100, PT ;  /* 0x405900009a00742a */ /* 0x000fdc0003f04000 */
[----:B0-----:R-:W-:Y:S05]  /*55a0*/  @!P0 BRA `(.L_x_21) ;  /* 0x0000000000448947 */ /* 0x001fea0003800000 */
[----:B------:R-:W-:Y:S01]  /*55b0*/  SHF.R.U32.HI R2, RZ, 0x2, R3 ;  /* 0x00000002ff027819 */ /* 0x000fe20000011603 */
[----:B------:R-:W-:Y:S01]  /*55c0*/  IMAD.MOV.U32 R154, RZ, RZ, 0x0 ;  /* 0x00000000ff9a7424 */ /* 0x000fe200078e00ff */
[----:B------:R-:W-:Y:S01]  /*55d0*/  MOV R155, 0x40690000 ;  /* 0x40690000009b7802 */ /* 0x000fe20000000f00 */
[----:B------:R-:W-:Y:S01]  /*55e0*/  IMAD.MOV.U32 R150, RZ, RZ, R162 ;  /* 0x000000ffff967224 */ /* 0x000fe200078e00a2 */
[----:B------:R-:W-:Y:S01]  /*55f0*/  LOP3.LUT R2, R2, R3, RZ, 0x3c, !PT ;  /* 0x0000000302027212 */ /* 0x000fe200078e3cff */
[----:B------:R-:W-:Y:S02]  /*5600*/  IMAD.SHL.U32 R3, R164, 0x10, RZ ;  /* 0x00000010a4037824 */ /* 0x000fe400078e00ff */
[----:B------:R-:W-:Y:S01]  /*5610*/  IMAD.MOV.U32 R156, RZ, RZ, R163 ;  /* 0x000000ffff9c7224 */ /* 0x000fe200078e00a3 */
[----:B------:R-:W-:-:S04]  /*5620*/  SHF.L.U32 R6, R2, 0x1, RZ ;  /* 0x0000000102067819 */ /* 0x000fc800000006ff */
[----:B------:R-:W-:Y:S01]  /*5630*/  LOP3.LUT R3, R2, R6, R3, 0x96, !PT ;  /* 0x0000000602037212 */ /* 0x000fe200078e9603 */
[----:B------:R-:W-:Y:S02]  /*5640*/  VIADD R2, R0, 0x10974f ;  /* 0x0010974f00027836 */ /* 0x000fe40000000000 */
[----:B------:R-:W-:Y:S01]  /*5650*/  IMAD.MOV.U32 R6, RZ, RZ, R164 ;  /* 0x000000ffff067224 */ /* 0x000fe200078e00a4 */
[----:B------:R-:W-:Y:S02]  /*5660*/  LOP3.LUT R151, R3, R164, RZ, 0x3c, !PT ;  /* 0x000000a403977212 */ /* 0x000fe400078e3cff */
[----:B------:R-:W-:-:S03]  /*5670*/  MOV R3, R160 ;  /* 0x000000a000037202 */ /* 0x000fc60000000f00 */
[----:B------:R-:W-:-:S04]  /*5680*/  IMAD.IADD R0, R151, 0x1, R2 ;  /* 0x0000000197007824 */ /* 0x000fc800078e0202 */
[----:B------:R-:W0:Y:S02]  /*5690*/  I2F.F64.U32 R144, R0 ;  /* 0x0000000000907312 */ /* 0x000e240000201800 */
[----:B0-----:R-:W-:-:S08]  /*56a0*/  DMUL R144, R144, 2.3283064365386962891e-10 ;  /* 0x3df0000090907828 */ /* 0x001fd00000000000 */
[----:B------:R-:W-:-:S11]  /*56b0*/  DFMA R154, R144, R154, -100 ;  /* 0xc0590000909a742b */ /* 0x000fd6000000009a */
.L_x_21:
[----:B------:R-:W-:Y:S05]  /*56c0*/  BSYNC.RECONVERGENT B0 ;  /* 0x0000000000007941 */ /* 0x000fea0003800200 */
.L_x_20:
[----:B------:R-:W-:Y:S01]  /*56d0*/  DSETP.GEU.AND P0, PT, R154, -100, PT ;  /* 0xc05900009a00742a */ /* 0x000fe20003f0e000 */
[----:B------:R-:W-:Y:S01]  /*56e0*/  BSSY.RECONVERGENT B0, `(.L_x_22) ;  /* 0x0000018000007945 */ /* 0x000fe20003800200 */
[----:B------:R-:W-:Y:S01]  /*56f0*/  ISETP.NE.AND P1, PT, R7, 0x64, PT ;  /* 0x000000640700780c */ /* 0x000fe20003f25270 */
[----:B------:R-:W-:Y:S01]  /*5700*/  IMAD.MOV.U32 R147, RZ, RZ, R151 ;  /* 0x000000ffff937224 */ /* 0x000fe200078e0097 */
[----:B------:R-:W-:Y:S01]  /*5710*/  MOV R144, R156 ;  /* 0x0000009c00907202 */ /* 0x000fe20000000f00 */
[----:B------:R-:W-:Y:S02]  /*5720*/  IMAD.MOV.U32 R146, RZ, RZ, R6 ;  /* 0x000000ffff927224 */ /* 0x000fe400078e0006 */
[----:B------:R-:W-:-:S07]  /*5730*/  IMAD.MOV.U32 R145, RZ, RZ, R150 ;  /* 0x000000ffff917224 */ /* 0x000fce00078e0096 */
[----:B------:R-:W-:Y:S05]  /*5740*/  @P0 BRA `(.L_x_23) ;  /* 0x0000000000440947 */ /* 0x000fea0003800000 */
[----:B------:R-:W-:Y:S01]  /*5750*/  SHF.R.U32.HI R0, RZ, 0x2, R3 ;  /* 0x00000002ff007819 */ /* 0x000fe20000011603 */
[----:B------:R-:W-:Y:S02]  /*5760*/  VIADD R2, R2, 0x587c5 ;  /* 0x000587c502027836 */ /* 0x000fe40000000000 */
[----:B------:R-:W-:Y:S01]  /*5770*/  IMAD.MOV.U32 R154, RZ, RZ, 0x0 ;  /* 0x00000000ff9a7424 */ /* 0x000fe200078e00ff */
[----:B------:R-:W-:Y:S01]  /*5780*/  LOP3.LUT R3, R0, R3, RZ, 0x3c, !PT ;  /* 0x0000000300037212 */ /* 0x000fe200078e3cff */
[----:B------:R-:W-:Y:S02]  /*5790*/  IMAD.SHL.U32 R0, R151, 0x10, RZ ;  /* 0x0000001097007824 */ /* 0x000fe400078e00ff */
[----:B------:R-:W-:Y:S02]  /*57a0*/  IMAD.MOV.U32 R155, RZ, RZ, 0x40690000 ;  /* 0x40690000ff9b7424 */ /* 0x000fe400078e00ff */
[----:B------:R-:W-:Y:S02]  /*57b0*/  IMAD.SHL.U32 R144, R3, 0x2, RZ ;  /* 0x0000000203907824 */ /* 0x000fe400078e00ff */
[----:B------:R-:W-:-:S03]  /*57c0*/  IMAD.MOV.U32 R146, RZ, RZ, R151 ;  /* 0x000000ffff927224 */ /* 0x000fc600078e0097 */
[----:B------:R-:W-:Y:S01]  /*57d0*/  LOP3.LUT R0, R3, R144, R0, 0x96, !PT ;  /* 0x0000009003007212 */ /* 0x000fe200078e9600 */
[----:B------:R-:W-:-:S03]  /*57e0*/  IMAD.MOV.U32 R3, RZ, RZ, R156 ;  /* 0x000000ffff037224 */ /* 0x000fc600078e009c */
[----:B------:R-:W-:-:S04]  /*57f0*/  LOP3.LUT R147, R0, R151, RZ, 0x3c, !PT ;  /* 0x0000009700937212 */ /* 0x000fc800078e3cff */
[----:B------:R-:W-:-:S04]  /*5800*/  IADD3 R0, PT, PT, R147, R2, RZ ;  /* 0x0000000293007210 */ /* 0x000fc80007ffe0ff */
[----:B------:R-:W0:Y:S02]  /*5810*/  I2F.F64.U32 R144, R0 ;  /* 0x0000000000907312 */ /* 0x000e240000201800 */
[----:B0-----:R-:W-:-:S08]  /*5820*/  DMUL R144, R144, 2.3283064365386962891e-10 ;  /* 0x3df0000090907828 */ /* 0x001fd00000000000 */
[----:B------:R-:W-:Y:S01]  /*5830*/  DFMA R154, R144, R154, -100 ;  /* 0xc0590000909a742b */ /* 0x000fe2000000009a */
[----:B------:R-:W-:Y:S01]  /*5840*/  MOV R145, R6 ;  /* 0x0000000600917202 */ /* 0x000fe20000000f00 */
[----:B------:R-:W-:-:S09]  /*5850*/  IMAD.MOV.U32 R144, RZ, RZ, R150 ;  /* 0x000000ffff907224 */ /* 0x000fd200078e0096 */
.L_x_23:
[----:B------:R-:W-:Y:S05]  /*5860*/  BSYNC.RECONVERGENT B0 ;  /* 0x0000000000007941 */ /* 0x000fea0003800200 */
.L_x_22:
[----:B------:R0:W-:Y:S01]  /*5870*/  STG.E.64 desc[UR70][R152.64+0x18], R154 ;  /* 0x0000189a98007986 */ /* 0x0001e2000c101b46 */
[----:B------:R-:W-:Y:S05]  /*5880*/  @P1 BRA `(.L_x_24) ;  /* 0xfffffff400141947 */ /* 0x000fea000383ffff */
[----:B------:R-:W1:Y:S01]  /*5890*/  S2R R5, SR_TID.X ;  /* 0x0000000000057919 */ /* 0x000e620000002100 */
[----:B------:R-:W1:Y:S01]  /*58a0*/  LDC.64 R248, c[0x0][0x380] ;  /* 0x0000e000fff87b82 */ /* 0x000e620000000a00 */
[----:B------:R2:W-:Y:S04]  /*58b0*/  STL.128 [R1+0x1a80], R124 ;  /* 0x001a807c01007387 */ /* 0x0005e80000100c00 */
[----:B------:R3:W-:Y:S04]  /*58c0*/  STL.128 [R1+0x1a70], R120 ;  /* 0x001a707801007387 */ /* 0x0007e80000100c00 */
[----:B------:R4:W-:Y:S04]  /*58d0*/  STL.128 [R1+0x1a60], R116 ;  /* 0x001a607401007387 */ /* 0x0009e80000100c00 */
[----:B------:R0:W-:Y:S04]  /*58e0*/  STL.128 [R1+0x1a50], R112 ;  /* 0x001a507001007387 */ /* 0x0001e80000100c00 */
[----:B------:R0:W-:Y:S04]  /*58f0*/  STL.128 [R1+0x1a40], R108 ;  /* 0x001a406c01007387 */ /* 0x0001e80000100c00 */
[----:B------:R0:W-:Y:S04]  /*5900*/  STL.128 [R1+0x19d0], R80 ;  /* 0x0019d05001007387 */ /* 0x0001e80000100c00 */
[----:B------:R0:W-:Y:S01]  /*5910*/  STL.128 [R1+0x1a30], R104 ;  /* 0x001a306801007387 */ /* 0x0001e20000100c00 */
[----:B-1----:R-:W-:-:S03]  /*5920*/  IMAD.WIDE.U32 R248, R5, 0xc98, R248 ;  /* 0x00000c9805f87825 */ /* 0x002fc600078e00f8 */
[----:B------:R1:W-:Y:S04]  /*5930*/  STL.128 [R1+0x1a20], R100 ;  /* 0x001a206401007387 */ /* 0x0003e80000100c00 */
[----:B------:R-:W4:Y:S04]  /*5940*/  LDG.E.64 R4, desc[UR70][R248.64+0x8] ;  /* 0x00000846f8047981 */ /* 0x000f28000c1e1b00 */
[----:B--2---:R-:W2:Y:S04]  /*5950*/  LDG.E.64 R126, desc[UR70][R248.64+0x110] ;  /* 0x00011046f87e7981 */ /* 0x004ea8000c1e1b00 */
[----:B------:R-:W2:Y:S04]  /*5960*/  LDG.E.64 R124, desc[UR70][R248.64+0x118] ;  /* 0x00011846f87c7981 */ /* 0x000ea8000c1e1b00 */
[----:B---3--:R-:W3:Y:S04]  /*5970*/  LDG.E.64 R122, desc[UR70][R248.64+0x120] ;  /* 0x00012046f87a7981 */ /* 0x008ee8000c1e1b00 */
[----:B------:R-:W3:Y:S04]  /*5980*/  LDG.E.64 R120, desc[UR70][R248.64+0x128] ;  /* 0x00012846f8787981 */ /* 0x000ee8000c1e1b00 */
[----:B----4-:R-:W4:Y:S04]  /*5990*/  LDG.E.64 R118, desc[UR70][R248.64+0x130] ;  /* 0x00013046f8767981 */ /* 0x010f28000c1e1b00 */
[----:B------:R-:W4:Y:S04]  /*59a0*/  LDG.E.64 R116, desc[UR70][R248.64+0x138] ;  /* 0x00013846f8747981 */ /* 0x000f28000c1e1b00 */
[----:B0-----:R-:W4:Y:S04]  /*59b0*/  LDG.E.64 R114, desc[UR70][R248.64+0x140] ;  /* 0x00014046f8727981 */ /* 0x001f28000c1e1b00 */
[----:B------:R-:W4:Y:S04]  /*59c0*/  LDG.E.64 R112, desc[UR70][R248.64+0x148] ;  /* 0x00014846f8707981 */ /* 0x000f28000c1e1b00 */
[----:B------:R-:W4:Y:S04]  /*59d0*/  LDG.E.64 R110, desc[UR70][R248.64+0x150] ;  /* 0x00015046f86e7981 */ /* 0x000f28000c1e1b00 */
[----:B------:R0:W-:Y:S04]  /*59e0*/  STL.128 [R1+0x1a10], R96 ;  /* 0x001a106001007387 */ /* 0x0001e80000100c00 */
[----:B------:R0:W-:Y:S04]  /*59f0*/  STL.128 [R1+0x1a00], R92 ;  /* 0x001a005c01007387 */ /* 0x0001e80000100c00 */
[----:B------:R0:W-:Y:S04]  /*5a00*/  STL.128 [R1+0x19f0], R88 ;  /* 0x0019f05801007387 */ /* 0x0001e80000100c00 */
[----:B------:R0:W-:Y:S04]  /*5a10*/  STL.128 [R1+0x19e0], R84 ;  /* 0x0019e05401007387 */ /* 0x0001e80000100c00 */
[----:B------:R-:W4:Y:S04]  /*5a20*/  LDG.E.64 R82, desc[UR70][R248.64+0x1d0] ;  /* 0x0001d046f8527981 */ /* 0x000f28000c1e1b00 */
[----:B------:R-:W4:Y:S04]  /*5a30*/  LDG.E.64 R80, desc[UR70][R248.64+0x1d8] ;  /* 0x0001d846f8507981 */ /* 0x000f28000c1e1b00 */
[----:B------:R-:W4:Y:S04]  /*5a40*/  LDG.E.64 R108, desc[UR70][R248.64+0x158] ;  /* 0x00015846f86c7981 */ /* 0x000f28000c1e1b00 */
[----:B------:R-:W4:Y:S04]  /*5a50*/  LDG.E.64 R106, desc[UR70][R248.64+0x160] ;  /* 0x00016046f86a7981 */ /* 0x000f28000c1e1b00 */
[----:B------:R-:W4:Y:S04]  /*5a60*/  LDG.E.64 R104, desc[UR70][R248.64+0x168] ;  /* 0x00016846f8687981 */ /* 0x000f28000c1e1b00 */
[----:B-1----:R-:W4:Y:S04]  /*5a70*/  LDG.E.64 R102, desc[UR70][R248.64+0x170] ;  /* 0x00017046f8667981 */ /* 0x002f28000c1e1b00 */
[----:B------:R-:W4:Y:S04]  /*5a80*/  LDG.E.64 R100, desc[UR70][R248.64+0x188] ;  /* 0x00018846f8647981 */ /* 0x000f28000c1e1b00 */
[----:B0-----:R-:W4:Y:S04]  /*5a90*/  LDG.E.64 R98, desc[UR70][R248.64+0x190] ;  /* 0x00019046f8627981 */ /* 0x001f28000c1e1b00 */
[----:B------:R-:W4:Y:S04]  /*5aa0*/  LDG.E.64 R96, desc[UR70][R248.64+0x198] ;  /* 0x00019846f8607981 */ /* 0x000f28000c1e1b00 */
[----:B------:R-:W4:Y:S04]  /*5ab0*/  LDG.E.64 R94, desc[UR70][R248.64+0x1a0] ;  /* 0x0001a046f85e7981 */ /* 0x000f28000c1e1b00 */
[----:B------:R-:W4:Y:S04]  /*5ac0*/  LDG.E.64 R92, desc[UR70][R248.64+0x1a8] ;  /* 0x0001a846f85c7981 */ /* 0x000f28000c1e1b00 */
[----:B------:R-:W4:Y:S04]  /*5ad0*/  LDG.E.64 R90, desc[UR70][R248.64+0x1b0] ;  /* 0x0001b046f85a7981 */ /* 0x000f28000c1e1b00 */
[----:B------:R-:W4:Y:S04]  /*5ae0*/  LDG.E.64 R88, desc[UR70][R248.64+0x1b8] ;  /* 0x0001b846f8587981 */ /* 0x000f28000c1e1b00 */
[----:B------:R-:W4:Y:S04]  /*5af0*/  LDG.E.64 R86, desc[UR70][R248.64+0x1c0] ;  /* 0x0001c046f8567981 */ /* 0x000f28000c1e1b00 */
[----:B------:R-:W4:Y:S04]  /*5b00*/  LDG.E.64 R84, desc[UR70][R248.64+0x1c8] ;  /* 0x0001c846f8547981 */ /* 0x000f28000c1e1b00 */
[----:B------:R0:W-:Y:S04]  /*5b10*/  STL.128 [R1+0x1a90], R128 ;  /* 0x001a908001007387 */ /* 0x0001e80000100c00 */
[----:B------:R1:W-:Y:S04]  /*5b20*/  STL.128 [R1+0x19c0], R76 ;  /* 0x0019c04c01007387 */ /* 0x0003e80000100c00 */
[----:B------:R1:W-:Y:S04]  /*5b30*/  STL.128 [R1+0x19b0], R72 ;  /* 0x0019b04801007387 */ /* 0x0003e80000100c00 */
[----:B------:R1:W-:Y:S04]  /*5b40*/  STL.128 [R1+0x19a0], R68 ;  /* 0x0019a04401007387 */ /* 0x0003e80000100c00 */
[----:B0-----:R-:W4:Y:S04]  /*5b50*/  LDG.E.64 R128, desc[UR70][R248.64+0x180] ;  /* 0x00018046f8807981 */ /* 0x001f28000c1e1b00 */
[----:B-1----:R-:W4:Y:S04]  /*5b60*/  LDG.E.64 R78, desc[UR70][R248.64+0x1e0] ;  /* 0x0001e046f84e7981 */ /* 0x002f28000c1e1b00 */
[----:B------:R-:W4:Y:S04]  /*5b70*/  LDG.E.64 R76, desc[UR70][R248.64+0x1e8] ;  /* 0x0001e846f84c7981 */ /* 0x000f28000c1e1b00 */
[----:B------:R-:W4:Y:S04]  /*5b80*/  LDG.E.64 R74, desc[UR70][R248.64+0x1f0] ;  /* 0x0001f046f84a7981 */ /* 0x000f28000c1e1b00 */
[----:B------:R-:W4:Y:S04]  /*5b90*/  LDG.E.64 R72, desc[UR70][R248.64+0x1f8] ;  /* 0x0001f846f8487981 */ /* 0x000f28000c1e1b00 */
[----:B------:R-:W4:Y:S04]  /*5ba0*/  LDG.E.64 R70, desc[UR70][R248.64+0x200] ;  /* 0x00020046f8467981 */ /* 0x000f28000c1e1b00 */
[----:B------:R-:W-:Y:S04]  /*5bb0*/  STL.64 [R1+0x1cc0], R250 ;  /* 0x001cc0fa01007387 */ /* 0x000fe80000100a00 */
[----:B------:R0:W-:Y:S04]  /*5bc0*/  STL.128 [R1+0x1ac0], R140 ;  /* 0x001ac08c01007387 */ /* 0x0001e80000100c00 */
[----:B------:R-:W-:Y:S04]  /*5bd0*/  STL.128 [R1+0x1ab0], R136 ;  /* 0x001ab08801007387 */ /* 0x000fe80000100c00 */
        /* <DEDUP_REMOVED lines=15> */
[----:B------:R1:W-:Y:S04]  /*5cd0*/  STL.128 [R1+0x18b0], R8 ;  /* 0x0018b00801007387 */ /* 0x0003e80000100c00 */
[----:B------:R-:W4:Y:S04]  /*5ce0*/  LDG.E.64 R6, desc[UR70][R248.64+0x18] ;  /* 0x00001846f8067981 */ /* 0x000f28000c1e1b00 */
[----:B0-----:R-:W4:Y:S04]  /*5cf0*/  LDG.E.64 R140, desc[UR70][R248.64+0x8e0] ;  /* 0x0008e046f88c7981 */ /* 0x001f28000c1e1b00 */
[----:B------:R-:W4:Y:S04]  /*5d00*/  LDG.E.64 R142, desc[UR70][R248.64+0x8e8] ;  /* 0x0008e846f88e7981 */ /* 0x000f28000c1e1b00 */
[----:B-1----:R-:W4:Y:S04]  /*5d10*/  LDG.E.64 R8, desc[UR70][R248.64+0x10] ;  /* 0x00001046f8087981 */ /* 0x002f28000c1e1b00 */
[----:B------:R-:W4:Y:S04]  /*5d20*/  LDG.E.64 R136, desc[UR70][R248.64+0x8f0] ;  /* 0x0008f046f8887981 */ /* 0x000f28000c1e1b00 */
        /* <DEDUP_REMOVED lines=12> */
[----:B------:R0:W-:Y:S04]  /*5df0*/  STL.64 [R1+0x18a0], R4 ;  /* 0x0018a00401007387 */ /* 0x0001e80000100a00 */
[----:B--2---:R1:W-:Y:S04]  /*5e00*/  STL.64 [R1+0x1790], R126 ;  /* 0x0017907e01007387 */ /* 0x0043e80000100a00 */
[----:B------:R2:W-:Y:S04]  /*5e10*/  STL.64 [R1+0x1798], R124 ;  /* 0x0017987c01007387 */ /* 0x0005e80000100a00 */
[----:B0-----:R-:W2:Y:S04]  /*5e20*/  LDG.E.64 R4, desc[UR70][R248.64+0x178] ;  /* 0x00017846f8047981 */ /* 0x001ea8000c1e1b00 */
[----:B---3--:R0:W-:Y:S04]  /*5e30*/  STL.64 [R1+0x1780], R122 ;  /* 0x0017807a01007387 */ /* 0x0081e80000100a00 */
[----:B------:R3:W-:Y:S04]  /*5e40*/  STL.64 [R1+0x1788], R120 ;  /* 0x0017887801007387 */ /* 0x0007e80000100a00 */
[----:B----4-:R4:W-:Y:S04]  /*5e50*/  STL.64 [R1+0x1770], R118 ;  /* 0x0017707601007387 */ /* 0x0109e80000100a00 */
[----:B------:R4:W-:Y:S04]  /*5e60*/  STL.64 [R1+0x1778], R116 ;  /* 0x0017787401007387 */ /* 0x0009e80000100a00 */
[----:B------:R4:W-:Y:S04]  /*5e70*/  STL.64 [R1+0x1760], R114 ;  /* 0x0017607201007387 */ /* 0x0009e80000100a00 */
[----:B------:R4:W-:Y:S04]  /*5e80*/  STL.64 [R1+0x1768], R112 ;  /* 0x0017687001007387 */ /* 0x0009e80000100a00 */
[----:B-1----:R-:W4:Y:S04]  /*5e90*/  LDG.E.64 R126, desc[UR70][R248.64+0x208] ;  /* 0x00020846f87e7981 */ /* 0x002f28000c1e1b00 */
[----:B--2---:R-:W2:Y:S04]  /*5ea0*/  LDG.E.64 R124, desc[UR70][R248.64+0x210] ;  /* 0x00021046f87c7981 */ /* 0x004ea8000c1e1b00 */
[----:B0-----:R-:W2:Y:S04]  /*5eb0*/  LDG.E.64 R122, desc[UR70][R248.64+0x218] ;  /* 0x00021846f87a7981 */ /* 0x001ea8000c1e1b00 */
[----:B---3--:R-:W3:Y:S04]  /*5ec0*/  LDG.E.64 R120, desc[UR70][R248.64+0x220] ;  /* 0x00022046f8787981 */ /* 0x008ee8000c1e1b00 */
[----:B----4-:R-:W4:Y:S04]  /*5ed0*/  LDG.E.64 R118, desc[UR70][R248.64+0x228] ;  /* 0x00022846f8767981 */ /* 0x010f28000c1e1b00 */
[----:B------:R-:W4:Y:S04]  /*5ee0*/  LDG.E.64 R116, desc[UR70][R248.64+0x230] ;  /* 0x00023046f8747981 */ /* 0x000f28000c1e1b00 */
[----:B------:R-:W4:Y:S04]  /*5ef0*/  LDG.E.64 R114, desc[UR70][R248.64+0x238] ;  /* 0x00023846f8727981 */ /* 0x000f28000c1e1b00 */
[----:B------:R-:W4:Y:S04]  /*5f00*/  LDG.E.64 R112, desc[UR70][R248.64+0x240] ;  /* 0x00024046f8707981 */ /* 0x000f28000c1e1b00 */
[----:B------:R0:W-:Y:S04]  /*5f10*/  STL.64 [R1+0x1750], R110 ;  /* 0x0017506e01007387 */ /* 0x0001e80000100a00 */
[----:B------:R1:W-:Y:S04]  /*5f20*/  STL.64 [R1+0x16d0], R82 ;  /* 0x0016d05201007387 */ /* 0x0003e80000100a00 */
[----:B------:R1:W-:Y:S04]  /*5f30*/  STL.64 [R1+0x16d8], R80 ;  /* 0x0016d85001007387 */ /* 0x0003e80000100a00 */
[----:B0-----:R-:W4:Y:S04]  /*5f40*/  LDG.E.64 R110, desc[UR70][R248.64+0x248] ;  /* 0x00024846f86e7981 */ /* 0x001f28000c1e1b00 */
[----:B------:R0:W-:Y:S04]  /*5f50*/  STL.64 [R1+0x1758], R108 ;  /* 0x0017586c01007387 */ /* 0x0001e80000100a00 */
        /* <DEDUP_REMOVED lines=28> */
[----:B------:R1:W-:Y:S04]  /*6120*/  STL.64 [R1+0x16c0], R78 ;  /* 0x0016c04e01007387 */ /* 0x0003e80000100a00 */
[----:B------:R1:W-:Y:S04]  /*6130*/  STL.64 [R1+0x16c8], R76 ;  /* 0x0016c84c01007387 */ /* 0x0003e80000100a00 */
[----:B------:R1:W-:Y:S04]  /*6140*/  STL.64 [R1+0x16b0], R74 ;  /* 0x0016b04a01007387 */ /* 0x0003e80000100a00 */
[----:B------:R1:W-:Y:S04]  /*6150*/  STL.64 [R1+0x16b8], R72 ;  /* 0x0016b84801007387 */ /* 0x0003e80000100a00 */
[----:B------:R1:W-:Y:S04]  /*6160*/  STL.64 [R1+0x16a0], R70 ;  /* 0x0016a04601007387 */ /* 0x0003e80000100a00 */
[----:B0-----:R-:W4:Y:S04]  /*6170*/  LDG.E.64 R128, desc[UR70][R248.64+0x278] ;  /* 0x00027846f8807981 */ /* 0x001f28000c1e1b00 */
        /* <DEDUP_REMOVED lines=22> */
[----:B------:R-:W4:Y:S04]  /*62e0*/  LDG.E.64 R58, desc[UR70][R248.64+0xe0] ;  /* 0x0000e046f83a7981 */ /* 0x000f28000c1e1b00 */
[----:B------:R-:W4:Y:S04]  /*62f0*/  LDG.E.64 R60, desc[UR70][R248.64+0xe8] ;  /* 0x0000e846f83c7981 */ /* 0x000f28000c1e1b00 */
[----:B0-----:R-:W4:Y:S04]  /*6300*/  LDG.E.64 R4, desc[UR70][R248.64+0x270] ;  /* 0x00027046f8047981 */ /* 0x001f28000c1e1b00 */
[----:B------:R-:W4:Y:S04]  /*6310*/  LDG.E.64 R62, desc[UR70][R248.64+0xf0] ;  /* 0x0000f046f83e7981 */ /* 0x000f28000c1e1b00 */
[----:B------:R-:W4:Y:S04]  /*6320*/  LDG.E.64 R64, desc[UR70][R248.64+0xf8] ;  /* 0x0000f846f8407981 */ /* 0x000f28000c1e1b00 */
[----:B------:R-:W4:Y:S04]  /*6330*/  LDG.E.64 R66, desc[UR70][R248.64+0x100] ;  /* 0x00010046f8427981 */ /* 0x000f28000c1e1b00 */
[----:B------:R0:W-:Y:S04]  /*6340*/  STL.64 [R1+0x16a8], R126 ;  /* 0x0016a87e01007387 */ /* 0x0001e80000100a00 */
[----:B--2---:R1:W-:Y:S04]  /*6350*/  STL.64 [R1+0x1690], R124 ;  /* 0x0016907c01007387 */ /* 0x0043e80000100a00 */
[----:B------:R2:W-:Y:S04]  /*6360*/  STL.64 [R1+0x1698], R122 ;  /* 0x0016987a01007387 */ /* 0x0005e80000100a00 */
[----:B---3--:R3:W-:Y:S04]  /*6370*/  STL.64 [R1+0x1680], R120 ;  /* 0x0016807801007387 */ /* 0x0087e80000100a00 */
[----:B----4-:R4:W-:Y:S04]  /*6380*/  STL.64 [R1+0x1688], R118 ;  /* 0x0016887601007387 */ /* 0x0109e80000100a00 */
[----:B------:R4:W-:Y:S04]  /*6390*/  STL.64 [R1+0x1670], R116 ;  /* 0x0016707401007387 */ /* 0x0009e80000100a00 */
[----:B------:R4:W-:Y:S04]  /*63a0*/  STL.64 [R1+0x1678], R114 ;  /* 0x0016787201007387 */ /* 0x0009e80000100a00 */
[----:B------:R4:W-:Y:S04]  /*63b0*/  STL.64 [R1+0x1660], R112 ;  /* 0x0016607001007387 */ /* 0x0009e80000100a00 */
[----:B0-----:R-:W4:Y:S04]  /*63c0*/  LDG.E.64 R126, desc[UR70][R248.64+0x300] ;  /* 0x00030046f87e7981 */ /* 0x001f28000c1e1b00 */
[----:B-1----:R-:W4:Y:S04]  /*63d0*/  LDG.E.64 R124, desc[UR70][R248.64+0x308] ;  /* 0x00030846f87c7981 */ /* 0x002f28000c1e1b00 */
[----:B--2---:R-:W2:Y:S04]  /*63e0*/  LDG.E.64 R122, desc[UR70][R248.64+0x310] ;  /* 0x00031046f87a7981 */ /* 0x004ea8000c1e1b00 */
[----:B---3--:R-:W3:Y:S04]  /*63f0*/  LDG.E.64 R120, desc[UR70][R248.64+0x318] ;  /* 0x00031846f8787981 */ /* 0x008ee8000c1e1b00 */
[----:B----4-:R-:W4:Y:S04]  /*6400*/  LDG.E.64 R118, desc[UR70][R248.64+0x320] ;  /* 0x00032046f8767981 */ /* 0x010f28000c1e1b00 */
[----:B------:R-:W4:Y:S04]  /*6410*/  LDG.E.64 R116, desc[UR70][R248.64+0x328] ;  /* 0x00032846f8747981 */ /* 0x000f28000c1e1b00 */
[----:B------:R-:W4:Y:S04]  /*6420*/  LDG.E.64 R114, desc[UR70][R248.64+0x330] ;  /* 0x00033046f8727981 */ /* 0x000f28000c1e1b00 */
[----:B------:R-:W4:Y:S04]  /*6430*/  LDG.E.64 R112, desc[UR70][R248.64+0x338] ;  /* 0x00033846f8707981 */ /* 0x000f28000c1e1b00 */
[----:B------:R0:W-:Y:S04]  /*6440*/  STL.64 [R1+0x1668], R110 ;  /* 0x0016686e01007387 */ /* 0x0001e80000100a00 */
[----:B------:R-:W4:Y:S04]  /*6450*/  LDG.E.64 R68, desc[UR70][R248.64+0x108] ;  /* 0x00010846f8447981 */ /* 0x000f28000c1e1b00 */
[----:B------:R-:W4:Y:S04]  /*6460*/  LDG.E R0, desc[UR70][R248.64] ;  /* 0x00000046f8007981 */ /* 0x000f28000c1e1900 */
[----:B0-----:R-:W4:Y:S04]  /*6470*/  LDG.E.64 R110, desc[UR70][R248.64+0x340] ;  /* 0x00034046f86e7981 */ /* 0x001f28000c1e1b00 */
        /* <DEDUP_REMOVED lines=63> */
[----:B------:R0:W-:Y:S04]  /*6870*/  STL.64 [R1+0x15a0], R126 ;  /* 0x0015a07e01007387 */ /* 0x0001e80000100a00 */
[----:B------:R1:W-:Y:S04]  /*6880*/  STL.64 [R1+0x15a8], R124 ;  /* 0x0015a87c01007387 */ /* 0x0003e80000100a00 */
[----:B--2---:R2:W-:Y:S04]  /*6890*/  STL.64 [R1+0x1590], R122 ;  /* 0x0015907a01007387 */ /* 0x0045e80000100a00 */
[----:B---3--:R3:W-:Y:S04]  /*68a0*/  STL.64 [R1+0x1598], R120 ;  /* 0x0015987801007387 */ /* 0x0087e80000100a00 */
[----:B----4-:R4:W-:Y:S04]  /*68b0*/  STL.64 [R1+0x1580], R118 ;  /* 0x0015807601007387 */ /* 0x0109e80000100a00 */
[----:B------:R4:W-:Y:S04]  /*68c0*/  STL.64 [R1+0x1588], R116 ;  /* 0x0015887401007387 */ /* 0x0009e80000100a00 */
[----:B------:R4:W-:Y:S04]  /*68d0*/  STL.64 [R1+0x1570], R114 ;  /* 0x0015707201007387 */ /* 0x0009e80000100a00 */
[----:B------:R4:W-:Y:S04]  /*68e0*/  STL.64 [R1+0x1578], R112 ;  /* 0x0015787001007387 */ /* 0x0009e80000100a00 */
[----:B------:R-:W4:Y:S04]  /*68f0*/  LDG.E.64 R76, desc[UR70][R248.64+0x3d8] ;  /* 0x0003d846f84c7981 */ /* 0x000f28000c1e1b00 */
[----:B------:R-:W4:Y:S04]  /*6900*/  LDG.E.64 R74, desc[UR70][R248.64+0x3e0] ;  /* 0x0003e046f84a7981 */ /* 0x000f28000c1e1b00 */
[----:B------:R-:W4:Y:S04]  /*6910*/  LDG.E.64 R72, desc[UR70][R248.64+0x3e8] ;  /* 0x0003e846f8487981 */ /* 0x000f28000c1e1b00 */
[----:B------:R-:W4:Y:S04]  /*6920*/  LDG.E.64 R70, desc[UR70][R248.64+0x3f0] ;  /* 0x0003f046f8467981 */ /* 0x000f28000c1e1b00 */
        /* <DEDUP_REMOVED lines=62> */
[----:B------:R1:W-:Y:S04]  /*6d10*/  STL.64 [R1+0x14d0], R78 ;  /* 0x0014d04e01007387 */ /* 0x0003e80000100a00 */
[----:B------:R-:W4:Y:S04]  /*6d20*/  LDG.E.64 R230, desc[UR70][R248.64+0xc48] ;  /* 0x000c4846f8e67981 */ /* 0x000f28000c1e1b00 */
[----:B0-----:R-:W4:Y:S04]  /*6d30*/  LDG.E.64 R128, desc[UR70][R248.64+0x468] ;  /* 0x00046846f8807981 */ /* 0x001f28000c1e1b00 */
[----:B-1----:R-:W4:Y:S04]  /*6d40*/  LDG.E.64 R78, desc[UR70][R248.64+0x4c8] ;  /* 0x0004c846f84e7981 */ /* 0x002f28000c1e1b00 */
        /* <DEDUP_REMOVED lines=43> */
[----:B------:R-:W-:Y:S04]  /*7000*/  STL.64 [R1+0x1428], R94 ;  /* 0x0014285e01007387 */ /* 0x000fe80000100a00 */
[----:B------:R-:W-:Y:S04]  /*7010*/  STL.64 [R1+0x1410], R92 ;  /* 0x0014105c01007387 */ /* 0x000fe80000100a00 */
[----:B------:R-:W-:Y:S04]  /*7020*/  STL.64 [R1+0x1418], R90 ;  /* 0x0014185a01007387 */ /* 0x000fe80000100a00 */
[----:B------:R-:W-:Y:S04]  /*7030*/  STL.64 [R1+0x1400], R88 ;  /* 0x0014005801007387 */ /* 0x000fe80000100a00 */
[----:B------:R-:W-:Y:S04]  /*7040*/  STL.64 [R1+0x1408], R86 ;  /* 0x0014085601007387 */ /* 0x000fe80000100a00 */
[----:B------:R-:W-:Y:S04]  /*7050*/  STL.64 [R1+0x13f0], R84 ;  /* 0x0013f05401007387 */ /* 0x000fe80000100a00 */
        /* <DEDUP_REMOVED lines=19> */
[----:B0-----:R-:W4:Y:S04]  /*7190*/  LDG.E.64 R128, desc[UR70][R248.64+0x560] ;  /* 0x00056046f8807981 */ /* 0x001f28000c1e1b00 */
[----:B-1----:R-:W4:Y:S04]  /*71a0*/  LDG.E.64 R78, desc[UR70][R248.64+0x5c0] ;  /* 0x0005c046f84e7981 */ /* 0x002f28000c1e1b00 */
        /* <DEDUP_REMOVED lines=25> */
[----:B0-----:R-:W4:Y:S04]  /*7340*/  LDG.E.64 R110, desc[UR70][R248.64+0x628] ;  /* 0x00062846f86e7981 */ /* 0x001f28000c1e1b00 */
        /* <DEDUP_REMOVED lines=8> */
[----:B------:R-:W-:Y:S04]  /*73d0*/  STL.64 [R1+0x1330], R98 ;  /* 0x0013306201007387 */ /* 0x000fe80000100a00 */
[----:B------:R-:W-:Y:S04]  /*73e0*/  STL.64 [R1+0x1338], R96 ;  /* 0x0013386001007387 */ /* 0x000fe80000100a00 */
        /* <DEDUP_REMOVED lines=22> */
[----:B------:R0:W-:Y:S04]  /*7550*/  STL.64 [R1+0x1340], R128 ;  /* 0x0013408001007387 */ /* 0x0001e80000100a00 */
[----:B------:R1:W-:Y:S04]  /*7560*/  STL.64 [R1+0x12e0], R78 ;  /* 0x0012e04e01007387 */ /* 0x0003e80000100a00 */
[----:B0-----:R-:W4:Y:S04]  /*7570*/  LDG.E.64 R128, desc[UR70][R248.64+0x6e8] ;  /* 0x0006e846f8807981 */ /* 0x001f28000c1e1b00 */
[----:B-1----:R-:W4:Y:S04]  /*7580*/  LDG.E.64 R78, desc[UR70][R248.64+0x6b8] ;  /* 0x0006b846f84e7981 */ /* 0x002f28000c1e1b00 */
[----:B------:R-:W-:Y:S04]  /*7590*/  STL.64 [R1+0x12e8], R76 ;  /* 0x0012e84c01007387 */ /* 0x000fe80000100a00 */
[----:B------:R-:W-:Y:S04]  /*75a0*/  STL.64 [R1+0x12d0], R74 ;  /* 0x0012d04a01007387 */ /* 0x000fe80000100a00 */
[----:B------:R-:W-:Y:S04]  /*75b0*/  STL.64 [R1+0x12d8], R72 ;  /* 0x0012d84801007387 */ /* 0x000fe80000100a00 */
[----:B------:R-:W-:Y:S04]  /*75c0*/  STL.64 [R1+0x12c0], R70 ;  /* 0x0012c04601007387 */ /* 0x000fe80000100a00 */
        /* <DEDUP_REMOVED lines=119> */
[----:B------:R-:W4:Y:S04]  /*7d40*/  LDG.E.64 R78, desc[UR70][R248.64+0x8a8] ;  /* 0x0008a846f84e7981 */ /* 0x000f28000c1e1b00 */
[----:B------:R-:W-:Y:S04]  /*7d50*/  STL.64 [R1+0x10d8], R126 ;  /* 0x0010d87e01007387 */ /* 0x000fe80000100a00 */
[----:B------:R0:W-:Y:S04]  /*7d60*/  STL.64 [R1+0x10c0], R124 ;  /* 0x0010c07c01007387 */ /* 0x0001e80000100a00 */
[----:B--2---:R-:W-:Y:S04]  /*7d70*/  STL.64 [R1+0x10c8], R122 ;  /* 0x0010c87a01007387 */ /* 0x004fe80000100a00 */
[----:B---3--:R1:W-:Y:S04]  /*7d80*/  STL.64 [R1+0x10b0], R120 ;  /* 0x0010b07801007387 */ /* 0x0083e80000100a00 */
[----:B----4-:R-:W-:Y:S04]  /*7d90*/  STL.64 [R1+0x10b8], R118 ;  /* 0x0010b87601007387 */ /* 0x010fe80000100a00 */
[----:B------:R2:W-:Y:S04]  /*7da0*/  STL.64 [R1+0x10a0], R116 ;  /* 0x0010a07401007387 */ /* 0x0005e80000100a00 */
[----:B------:R-:W-:Y:S04]  /*7db0*/  STL.64 [R1+0x10a8], R114 ;  /* 0x0010a87201007387 */ /* 0x000fe80000100a00 */
[----:B------:R3:W-:Y:S04]  /*7dc0*/  STL.64 [R1+0x1090], R112 ;  /* 0x0010907001007387 */ /* 0x0007e80000100a00 */
[----:B------:R4:W-:Y:S04]  /*7dd0*/  STL.64 [R1+0x1108], R76 ;  /* 0x0011084c01007387 */ /* 0x0009e80000100a00 */
[----:B------:R4:W-:Y:S04]  /*7de0*/  STL.64 [R1+0x10f0], R74 ;  /* 0x0010f04a01007387 */ /* 0x0009e80000100a00 */
[----:B------:R4:W-:Y:S04]  /*7df0*/  STL.64 [R1+0x10f8], R72 ;  /* 0x0010f84801007387 */ /* 0x0009e80000100a00 */
[----:B------:R4:W-:Y:S04]  /*7e00*/  STL.64 [R1+0x10e0], R70 ;  /* 0x0010e04601007387 */ /* 0x0009e80000100a00 */
[----:B0-----:R-:W4:Y:S04]  /*7e10*/  LDG.E.64 R124, desc[UR70][R248.64+0x920] ;  /* 0x00092046f87c7981 */ /* 0x001f28000c1e1b00 */
[----:B------:R-:W4:Y:S04]  /*7e20*/  LDG.E.64 R126, desc[UR70][R248.64+0x928] ;  /* 0x00092846f87e7981 */ /* 0x000f28000c1e1b00 */
[----:B-1----:R-:W4:Y:S04]  /*7e30*/  LDG.E.64 R120, desc[UR70][R248.64+0x930] ;  /* 0x00093046f8787981 */ /* 0x002f28000c1e1b00 */
[----:B------:R-:W4:Y:S04]  /*7e40*/  LDG.E.64 R122, desc[UR70][R248.64+0x938] ;  /* 0x00093846f87a7981 */ /* 0x000f28000c1e1b00 */
[----:B--2---:R-:W2:Y:S04]  /*7e50*/  LDG.E.64 R116, desc[UR70][R248.64+0x940] ;  /* 0x00094046f8747981 */ /* 0x004ea8000c1e1b00 */
[----:B------:R-:W2:Y:S04]  /*7e60*/  LDG.E.64 R118, desc[UR70][R248.64+0x948] ;  /* 0x00094846f8767981 */ /* 0x000ea8000c1e1b00 */
[----:B---3--:R-:W3:Y:S04]  /*7e70*/  LDG.E.64 R112, desc[UR70][R248.64+0x950] ;  /* 0x00095046f8707981 */ /* 0x008ee8000c1e1b00 */
[----:B------:R-:W3:Y:S04]  /*7e80*/  LDG.E.64 R114, desc[UR70][R248.64+0x958] ;  /* 0x00095846f8727981 */ /* 0x000ee8000c1e1b00 */
[----:B----4-:R-:W4:Y:S04]  /*7e90*/  LDG.E.64 R76, desc[UR70][R248.64+0x8b0] ;  /* 0x0008b046f84c7981 */ /* 0x010f28000c1e1b00 */
[----:B------:R-:W4:Y:S04]  /*7ea0*/  LDG.E.64 R74, desc[UR70][R248.64+0x8b8] ;  /* 0x0008b846f84a7981 */ /* 0x000f28000c1e1b00 */
[----:B------:R-:W4:Y:S04]  /*7eb0*/  LDG.E.64 R72, desc[UR70][R248.64+0x8c0] ;  /* 0x0008c046f8487981 */ /* 0x000f28000c1e1b00 */
[----:B------:R-:W4:Y:S04]  /*7ec0*/  LDG.E.64 R70, desc[UR70][R248.64+0x8c8] ;  /* 0x0008c846f8467981 */ /* 0x000f28000c1e1b00 */
[----:B------:R0:W-:Y:S04]  /*7ed0*/  STL.64 [R1+0x1098], R110 ;  /* 0x0010986e01007387 */ /* 0x0001e80000100a00 */
[----:B0-----:R-:W4:Y:S04]  /*7ee0*/  LDG.E.64 R110, desc[UR70][R248.64+0x968] ;  /* 0x00096846f86e7981 */ /* 0x001f28000c1e1b00 */
[----:B------:R-:W-:Y:S04]  /*7ef0*/  STL.64 [R1+0x1028], R82 ;  /* 0x0010285201007387 */ /* 0x000fe80000100a00 */
[----:B------:R0:W-:Y:S04]  /*7f00*/  STL.64 [R1+0x1010], R80 ;  /* 0x0010105001007387 */ /* 0x0001e80000100a00 */
[----:B------:R1:W-:Y:S04]  /*7f10*/  STL.64 [R1+0x1080], R108 ;  /* 0x0010806c01007387 */ /* 0x0003e80000100a00 */
[----:B------:R-:W-:Y:S04]  /*7f20*/  STL.64 [R1+0x1088], R106 ;  /* 0x0010886a01007387 */ /* 0x000fe80000100a00 */
        /* <DEDUP_REMOVED lines=30> */
[----:B------:R2:W-:Y:S01]  /*8110*/  STL.64 [R1+0x10e8], R4 ;  /* 0x0010e80401007387 */ /* 0x0005e20000100a00 */
[----:B0-----:R-:W-:Y:S01]  /*8120*/  IMAD.MOV.U32 R142, RZ, RZ, R68 ;  /* 0x000000ffff8e7224 */ /* 0x001fe200078e0044 */
[----:B------:R-:W-:Y:S01]  /*8130*/  MOV R143, R69 ;  /* 0x00000045008f7202 */ /* 0x000fe20000000f00 */
[----:B------:R-:W-:Y:S01]  /*8140*/  IMAD.MOV.U32 R140, RZ, RZ, R66 ;  /* 0x000000ffff8c7224 */ /* 0x000fe200078e0042 */
[----:B------:R0:W-:Y:S01]  /*8150*/  STL.128 [R1+0x1b10], R124 ;  /* 0x001b107c01007387 */ /* 0x0001e20000100c00 */
[----:B------:R-:W-:Y:S01]  /*8160*/  IMAD.MOV.U32 R141, RZ, RZ, R67 ;  /* 0x000000ffff8d7224 */ /* 0x000fe200078e0043 */
[----:B-1----:R-:W-:Y:S01]  /*8170*/  MOV R139, R65 ;  /* 0x00000041008b7202 */ /* 0x002fe20000000f00 */
[----:B------:R-:W-:Y:S01]  /*8180*/  IMAD.MOV.U32 R138, RZ, RZ, R64 ;  /* 0x000000ffff8a7224 */ /* 0x000fe200078e0040 */
[----:B------:R-:W-:Y:S01]  /*8190*/  MOV R135, R61 ;  /* 0x0000003d00877202 */ /* 0x000fe20000000f00 */
[----:B------:R-:W-:Y:S01]  /*81a0*/  IMAD.MOV.U32 R136, RZ, RZ, R62 ;  /* 0x000000ffff887224 */ /* 0x000fe200078e003e */
[----:B------:R1:W-:Y:S01]  /*81b0*/  STL.64 [R1+0x1018], R78 ;  /* 0x0010184e01007387 */ /* 0x0003e20000100a00 */
[----:B------:R-:W-:Y:S01]  /*81c0*/  IMAD.MOV.U32 R137, RZ, RZ, R63 ;  /* 0x000000ffff897224 */ /* 0x000fe200078e003f */
[----:B------:R-:W-:Y:S01]  /*81d0*/  MOV R131, R57 ;  /* 0x0000003900837202 */ /* 0x000fe20000000f00 */
[----:B------:R-:W-:Y:S01]  /*81e0*/  IMAD.MOV.U32 R134, RZ, RZ, R60 ;  /* 0x000000ffff867224 */ /* 0x000fe200078e003c */
[----:B------:R3:W-:Y:S01]  /*81f0*/  STL.128 [R1+0x1b20], R120 ;  /* 0x001b207801007387 */ /* 0x0007e20000100c00 */
[----:B------:R-:W-:-:S02]  /*8200*/  IMAD.MOV.U32 R132, RZ, RZ, R58 ;  /* 0x000000ffff847224 */ /* 0x000fc400078e003a */
[----:B------:R-:W-:Y:S01]  /*8210*/  IMAD.MOV.U32 R133, RZ, RZ, R59 ;  /* 0x000000ffff857224 */ /* 0x000fe200078e003b */
[----:B--2---:R-:W2:Y:S01]  /*8220*/  LDG.E.64 R4, desc[UR70][R248.64+0x8d0] ;  /* 0x0008d046f8047981 */ /* 0x004ea2000c1e1b00 */
[----:B------:R-:W-:Y:S01]  /*8230*/  IMAD.MOV.U32 R130, RZ, RZ, R56 ;  /* 0x000000ffff827224 */ /* 0x000fe200078e0038 */
[----:B0-----:R-:W-:Y:S01]  /*8240*/  MOV R127, R53 ;  /* 0x00000035007f7202 */ /* 0x001fe20000000f00 */
[----:B------:R-:W-:Y:S01]  /*8250*/  IMAD.MOV.U32 R128, RZ, RZ, R54 ;  /* 0x000000ffff807224 */ /* 0x000fe200078e0036 */
[----:B------:R0:W-:Y:S01]  /*8260*/  STL.128 [R1+0x1b30], R116 ;  /* 0x001b307401007387 */ /* 0x0001e20000100c00 */
[----:B------:R-:W-:Y:S02]  /*8270*/  IMAD.MOV.U32 R129, RZ, RZ, R55 ;  /* 0x000000ffff817224 */ /* 0x000fe400078e0037 */
[----:B------:R-:W-:Y:S01]  /*8280*/  IMAD.MOV.U32 R126, RZ, RZ, R52 ;  /* 0x000000ffff7e7224 */ /* 0x000fe200078e0034 */
[----:B-1----:R-:W2:Y:S01]  /*8290*/  LDG.E.64 R78, desc[UR70][R248.64+0x9e8] ;  /* 0x0009e846f84e7981 */ /* 0x002ea2000c1e1b00 */
[----:B------:R-:W-:-:S02]  /*82a0*/  IMAD.MOV.U32 R124, RZ, RZ, R50 ;  /* 0x000000ffff7c7224 */ /* 0x000fc400078e0032 */
[----:B------:R-:W-:Y:S01]  /*82b0*/  IMAD.MOV.U32 R125, RZ, RZ, R51 ;  /* 0x000000ffff7d7224 */ /* 0x000fe200078e0033 */
[----:B---3--:R1:W-:Y:S01]  /*82c0*/  STL.128 [R1+0x1b40], R112 ;  /* 0x001b407001007387 */ /* 0x0083e20000100c00 */
[----:B------:R-:W-:Y:S01]  /*82d0*/  IMAD.MOV.U32 R122, RZ, RZ, R48 ;  /* 0x000000ffff7a7224 */ /* 0x000fe200078e0030 */
[----:B------:R-:W-:Y:S01]  /*82e0*/  MOV R123, R49 ;  /* 0x00000031007b7202 */ /* 0x000fe20000000f00 */
[----:B------:R-:W-:Y:S01]  /*82f0*/  IMAD.MOV.U32 R120, RZ, RZ, R46 ;  /* 0x000000ffff787224 */ /* 0x000fe200078e002e */
[----:B----4-:R3:W-:Y:S01]  /*8300*/  STL.64 [R1+0x1000], R76 ;  /* 0x0010004c01007387 */ /* 0x0107e20000100a00 */
[----:B------:R-:W-:-:S03]  /*8310*/  IMAD.MOV.U32 R121, RZ, RZ, R47 ;  /* 0x000000ffff797224 */ /* 0x000fc600078e002f */
[----:B------:R-:W-:Y:S01]  /*8320*/  STL.64 [R1+0x1008], R74 ;  /* 0x0010084a01007387 */ /* 0x000fe20000100a00 */
[----:B0-----:R-:W-:Y:S01]  /*8330*/  IMAD.MOV.U32 R118, RZ, RZ, R44 ;  /* 0x000000ffff767224 */ /* 0x001fe200078e002c */
[----:B------:R-:W-:Y:S01]  /*8340*/  MOV R119, R45 ;  /* 0x0000002d00777202 */ /* 0x000fe20000000f00 */
[----:B------:R-:W-:Y:S01]  /*8350*/  IMAD.MOV.U32 R116, RZ, RZ, R42 ;  /* 0x000000ffff747224 */ /* 0x000fe200078e002a */
[----:B------:R0:W-:Y:S01]  /*8360*/  STL.64 [R1+0xff0], R72 ;  /* 0x000ff04801007387 */ /* 0x0001e20000100a00 */
[----:B------:R-:W-:-:S03]  /*8370*/  IMAD.MOV.U32 R117, RZ, RZ, R43 ;  /* 0x000000ffff757224 */ /* 0x000fc600078e002b */
[----:B------:R4:W-:Y:S01]  /*8380*/  STL.64 [R1+0xff8], R70 ;  /* 0x000ff84601007387 */ /* 0x0009e20000100a00 */
[----:B-1----:R-:W-:Y:S01]  /*8390*/  IMAD.MOV.U32 R114, RZ, RZ, R40 ;  /* 0x000000ffff727224 */ /* 0x002fe200078e0028 */
[----:B------:R-:W-:Y:S01]  /*83a0*/  MOV R115, R41 ;  /* 0x0000002900737202 */ /* 0x000fe20000000f00 */
[----:B------:R-:W-:Y:S01]  /*83b0*/  IMAD.MOV.U32 R112, RZ, RZ, R38 ;  /* 0x000000ffff707224 */ /* 0x000fe200078e0026 */
[----:B---3--:R-:W2:Y:S01]  /*83c0*/  LDG.E.64 R76, desc[UR70][R248.64+0x9e0] ;  /* 0x0009e046f84c7981 */ /* 0x008ea2000c1e1b00 */
[----:B------:R-:W-:-:S03]  /*83d0*/  IMAD.MOV.U32 R113, RZ, RZ, R39 ;  /* 0x000000ffff717224 */ /* 0x000fc600078e0027 */
[----:B0-----:R-:W3:Y:S04]  /*83e0*/  LDG.E.64 R72, desc[UR70][R248.64+0x9f0] ;  /* 0x0009f046f8487981 */ /* 0x001ee8000c1e1b00 */
[----:B------:R-:W3:Y:S04]  /*83f0*/  LDG.E.64 R74, desc[UR70][R248.64+0x9f8] ;  /* 0x0009f846f84a7981 */ /* 0x000ee8000c1e1b00 */
[----:B------:R-:W2:Y:S04]  /*8400*/  LDG.E.64 R68, desc[UR70][R248.64+0xa00] ;  /* 0x000a0046f8447981 */ /* 0x000ea8000c1e1b00 */
[----:B----4-:R-:W4:Y:S04]  /*8410*/  LDG.E.64 R70, desc[UR70][R248.64+0xa08] ;  /* 0x000a0846f8467981 */ /* 0x010f28000c1e1b00 */
[----:B------:R-:W2:Y:S04]  /*8420*/  LDG.E.64 R64, desc[UR70][R248.64+0xa10] ;  /* 0x000a1046f8407981 */ /* 0x000ea8000c1e1b00 */
[----:B------:R-:W2:Y:S04]  /*8430*/  LDG.E.64 R66, desc[UR70][R248.64+0xa18] ;  /* 0x000a1846f8427981 */ /* 0x000ea8000c1e1b00 */
[----:B------:R-:W4:Y:S04]  /*8440*/  LDG.E.64 R60, desc[UR70][R248.64+0xa20] ;  /* 0x000a2046f83c7981 */ /* 0x000f28000c1e1b00 */
[----:B------:R-:W4:Y:S04]  /*8450*/  LDG.E.64 R62, desc[UR70][R248.64+0xa28] ;  /* 0x000a2846f83e7981 */ /* 0x000f28000c1e1b00 */
[----:B------:R-:W4:Y:S04]  /*8460*/  LDG.E.64 R56, desc[UR70][R248.64+0xa30] ;  /* 0x000a3046f8387981 */ /* 0x000f28000c1e1b00 */
[----:B------:R-:W4:Y:S04]  /*8470*/  LDG.E.64 R58, desc[UR70][R248.64+0xa38] ;  /* 0x000a3846f83a7981 */ /* 0x000f28000c1e1b00 */
[----:B------:R-:W4:Y:S04]  /*8480*/  LDG.E.64 R52, desc[UR70][R248.64+0xa40] ;  /* 0x000a4046f8347981 */ /* 0x000f28000c1e1b00 */
[----:B------:R-:W4:Y:S04]  /*8490*/  LDG.E.64 R54, desc[UR70][R248.64+0xa48] ;  /* 0x000a4846f8367981 */ /* 0x000f28000c1e1b00 */
[----:B------:R-:W3:Y:S04]  /*84a0*/  LDG.E.64 R48, desc[UR70][R248.64+0xa50] ;  /* 0x000a5046f8307981 */ /* 0x000ee8000c1e1b00 */
[----:B------:R-:W3:Y:S04]  /*84b0*/  LDG.E.64 R50, desc[UR70][R248.64+0xa58] ;  /* 0x000a5846f8327981 */ /* 0x000ee8000c1e1b00 */
[----:B------:R-:W4:Y:S04]  /*84c0*/  LDG.E.64 R44, desc[UR70][R248.64+0xa60] ;  /* 0x000a6046f82c7981 */ /* 0x000f28000c1e1b00 */
[----:B------:R-:W4:Y:S04]  /*84d0*/  LDG.E.64 R46, desc[UR70][R248.64+0xa68] ;  /* 0x000a6846f82e7981 */ /* 0x000f28000c1e1b00 */
[----:B------:R-:W2:Y:S04]  /*84e0*/  LDG.E.64 R40, desc[UR70][R248.64+0xa70] ;  /* 0x000a7046f8287981 */ /* 0x000ea8000c1e1b00 */
[----:B------:R-:W2:Y:S04]  /*84f0*/  LDG.E.64 R42, desc[UR70][R248.64+0xa78] ;  /* 0x000a7846f82a7981 */ /* 0x000ea8000c1e1b00 */
[----:B------:R-:W4:Y:S04]  /*8500*/  LDG.E.64 R38, desc[UR70][R248.64+0xa88] ;  /* 0x000a8846f8267981 */ /* 0x000f28000c1e1b00 */
[----:B------:R0:W-:Y:S04]  /*8510*/  STL.128 [R1+0x1bc0], R80 ;  /* 0x001bc05001007387 */ /* 0x0001e80000100c00 */
[----:B------:R1:W-:Y:S04]  /*8520*/  STL.128 [R1+0x1b50], R108 ;  /* 0x001b506c01007387 */ /* 0x0003e80000100c00 */
[----:B------:R1:W-:Y:S01]  /*8530*/  STL.128 [R1+0x1b60], R104 ;  /* 0x001b606801007387 */ /* 0x0003e20000100c00 */
[----:B0-----:R-:W-:Y:S01]  /*8540*/  IMAD.MOV.U32 R80, RZ, RZ, R8 ;  /* 0x000000ffff507224 */ /* 0x001fe200078e0008 */
[----:B------:R-:W-:Y:S01]  /*8550*/  MOV R81, R9 ;  /* 0x0000000900517202 */ /* 0x000fe20000000f00 */
[----:B------:R-:W-:Y:S01]  /*8560*/  IMAD.MOV.U32 R82, RZ, RZ, R6 ;  /* 0x000000ffff527224 */ /* 0x000fe200078e0006 */
[----:B------:R-:W4:Y:S01]  /*8570*/  LDG.E.64 R8, desc[UR70][R248.64+0xaf0] ;  /* 0x000af046f8087981 */ /* 0x000f22000c1e1b00 */
[----:B------:R-:W-:Y:S01]  /*8580*/  IMAD.MOV.U32 R83, RZ, RZ, R7 ;  /* 0x000000ffff537224 */ /* 0x000fe200078e0007 */
[----:B-1----:R-:W-:Y:S01]  /*8590*/  MOV R111, R37 ;  /* 0x00000025006f7202 */ /* 0x002fe20000000f00 */
[----:B------:R-:W-:Y:S01]  /*85a0*/  IMAD.MOV.U32 R110, RZ, RZ, R36 ;  /* 0x000000ffff6e7224 */ /* 0x000fe200078e0024 */
[----:B------:R0:W-:Y:S01]  /*85b0*/  STL.128 [R1+0x1b70], R100 ;  /* 0x001b706401007387 */ /* 0x0001e20000100c00 */
[----:B------:R-:W-:-:S02]  /*85c0*/  IMAD.MOV.U32 R108, RZ, RZ, R34 ;  /* 0x000000ffff6c7224 */ /* 0x000fc400078e0022 */
[----:B------:R-:W-:Y:S01]  /*85d0*/  IMAD.MOV.U32 R109, RZ, RZ, R35 ;  /* 0x000000ffff6d7224 */ /* 0x000fe200078e0023 */
[----:B------:R-:W4:Y:S01]  /*85e0*/  LDG.E.64 R36, desc[UR70][R248.64+0xa80] ;  /* 0x000a8046f8247981 */ /* 0x000f22000c1e1b00 */
[----:B------:R-:W-:Y:S01]  /*85f0*/  IMAD.MOV.U32 R106, RZ, RZ, R32 ;  /* 0x000000ffff6a7224 */ /* 0x000fe200078e0020 */
[----:B------:R-:W-:Y:S01]  /*8600*/  MOV R107, R33 ;  /* 0x00000021006b7202 */ /* 0x000fe20000000f00 */
[----:B------:R-:W-:Y:S01]  /*8610*/  IMAD.MOV.U32 R104, RZ, RZ, R30 ;  /* 0x000000ffff687224 */ /* 0x000fe200078e001e */
[----:B------:R1:W-:Y:S01]  /*8620*/  STL.128 [R1+0x1b80], R96 ;  /* 0x001b806001007387 */ /* 0x0003e20000100c00 */
[----:B------:R-:W-:-:S03]  /*8630*/  IMAD.MOV.U32 R105, RZ, RZ, R31 ;  /* 0x000000ffff697224 */ /* 0x000fc600078e001f */
[----:B------:R-:W4:Y:S04]  /*8640*/  LDG.E.64 R32, desc[UR70][R248.64+0xa90] ;  /* 0x000a9046f8207981 */ /* 0x000f28000c1e1b00 */
[----:B------:R1:W-:Y:S01]  /*8650*/  STL.128 [R1+0x1b90], R92 ;  /* 0x001b905c01007387 */ /* 0x0003e20000100c00 */
[----:B0-----:R-:W-:Y:S01]  /*8660*/  IMAD.MOV.U32 R102, RZ, RZ, R28 ;  /* 0x000000ffff667224 */ /* 0x001fe200078e001c */
[----:B------:R-:W-:Y:S01]  /*8670*/  MOV R103, R29 ;  /* 0x0000001d00677202 */ /* 0x000fe20000000f00 */
[----:B------:R-:W-:Y:S01]  /*8680*/  IMAD.MOV.U32 R100, RZ, RZ, R26 ;  /* 0x000000ffff647224 */ /* 0x000fe200078e001a */
[----:B------:R-:W4:Y:S01]  /*8690*/  LDG.E.64 R34, desc[UR70][R248.64+0xa98] ;  /* 0x000a9846f8227981 */ /* 0x000f22000c1e1b00 */
[----:B------:R-:W-:-:S03]  /*86a0*/  IMAD.MOV.U32 R101, RZ, RZ, R27 ;  /* 0x000000ffff657224 */ /* 0x000fc600078e001b */
[----:B------:R0:W-:Y:S01]  /*86b0*/  STL.128 [R1+0x1ba0], R88 ;  /* 0x001ba05801007387 */ /* 0x0001e20000100c00 */
[----:B-1----:R-:W-:Y:S01]  /*86c0*/  IMAD.MOV.U32 R98, RZ, RZ, R24 ;  /* 0x000000ffff627224 */ /* 0x002fe200078e0018 */
[----:B------:R-:W-:Y:S01]  /*86d0*/  MOV R99, R25 ;  /* 0x0000001900637202 */ /* 0x000fe20000000f00 */
[----:B------:R-:W-:Y:S01]  /*86e0*/  IMAD.MOV.U32 R96, RZ, RZ, R22 ;  /* 0x000000ffff607224 */ /* 0x000fe200078e0016 */
[----:B------:R-:W4:Y:S01]  /*86f0*/  LDG.E.64 R28, desc[UR70][R248.64+0xaa0] ;  /* 0x000aa046f81c7981 */ /* 0x000f22000c1e1b00 */
[----:B------:R-:W-:-:S03]  /*8700*/  IMAD.MOV.U32 R97, RZ, RZ, R23 ;  /* 0x000000ffff617224 */ /* 0x000fc600078e0017 */
[----:B------:R1:W-:Y:S01]  /*8710*/  STL.128 [R1+0x1bb0], R84 ;  /* 0x001bb05401007387 */ /* 0x0003e20000100c00 */
[----:B------:R-:W-:Y:S01]  /*8720*/  IMAD.MOV.U32 R94, RZ, RZ, R20 ;  /* 0x000000ffff5e7224 */ /* 0x000fe200078e0014 */
[----:B------:R-:W-:Y:S01]  /*8730*/  MOV R95, R21 ;  /* 0x00000015005f7202 */ /* 0x000fe20000000f00 */
[----:B------:R-:W-:Y:S01]  /*8740*/  IMAD.MOV.U32 R92, RZ, RZ, R18 ;  /* 0x000000ffff5c7224 */ /* 0x000fe200078e0012 */
[----:B------:R-:W4:Y:S01]  /*8750*/  LDG.E.64 R30, desc[UR70][R248.64+0xaa8] ;  /* 0x000aa846f81e7981 */ /* 0x000f22000c1e1b00 */
[----:B------:R-:W-:Y:S02]  /*8760*/  IMAD.MOV.U32 R93, RZ, RZ, R19 ;  /* 0x000000ffff5d7224 */ /* 0x000fe400078e0013 */
[----:B0-----:R-:W-:Y:S01]  /*8770*/  IMAD.MOV.U32 R90, RZ, RZ, R16 ;  /* 0x000000ffff5a7224 */ /* 0x001fe200078e0010 */
[----:B------:R-:W-:Y:S01]  /*8780*/  MOV R91, R17 ;  /* 0x00000011005b7202 */ /* 0x000fe20000000f00 */
[----:B------:R-:W-:Y:S01]  /*8790*/  IMAD.MOV.U32 R88, RZ, RZ, R14 ;  /* 0x000000ffff587224 */ /* 0x000fe200078e000e */
[----:B------:R-:W4:Y:S01]  /*87a0*/  LDG.E.64 R24, desc[UR70][R248.64+0xab0] ;  /* 0x000ab046f8187981 */ /* 0x000f22000c1e1b00 */
[----:B------:R-:W-:-:S03]  /*87b0*/  IMAD.MOV.U32 R89, RZ, RZ, R15 ;  /* 0x000000ffff597224 */ /* 0x000fc600078e000f */
[----:B------:R-:W4:Y:S01]  /*87c0*/  LDG.E.64 R26, desc[UR70][R248.64+0xab8] ;  /* 0x000ab846f81a7981 */ /* 0x000f22000c1e1b00 */
[----:B-1----:R-:W-:Y:S01]  /*87d0*/  IMAD.MOV.U32 R86, RZ, RZ, R12 ;  /* 0x000000ffff567224 */ /* 0x002fe200078e000c */
[----:B------:R-:W-:Y:S01]  /*87e0*/  MOV R87, R13 ;  /* 0x0000000d00577202 */ /* 0x000fe20000000f00 */
[----:B------:R-:W-:Y:S01]  /*87f0*/  IMAD.MOV.U32 R84, RZ, RZ, R10 ;  /* 0x000000ffff547224 */ /* 0x000fe200078e000a */
[----:B------:R-:W4:Y:S01]  /*8800*/  LDG.E.64 R20, desc[UR70][R248.64+0xac0] ;  /* 0x000ac046f8147981 */ /* 0x000f22000c1e1b00 */
[----:B------:R-:W-:-:S03]  /*8810*/  IMAD.MOV.U32 R85, RZ, RZ, R11 ;  /* 0x000000ffff557224 */ /* 0x000fc600078e000b */
        /* <DEDUP_REMOVED lines=8> */
[----:B------:R-:W-:Y:S04]  /*88a0*/  STL.128 [R1+0xca0], R144 ;  /* 0x000ca09001007387 */ /* 0x000fe80000100c00 */
[----:B------:R0:W-:Y:S02]  /*88b0*/  STL.128 [R1+0x10], R80 ;  /* 0x0000105001007387 */ /* 0x0001e40000100c00 */
[----:B0-----:R-:W-:Y:S01]  /*88c0*/  IMAD.MOV.U32 R80, RZ, RZ, R84 ;  /* 0x000000ffff507224 */ /* 0x001fe200078e0054 */
[----:B------:R-:W-:Y:S01]  /*88d0*/  MOV R81, R85 ;  /* 0x0000005500517202 */ /* 0x000fe20000000f00 */
[----:B------:R-:W-:Y:S01]  /*88e0*/  IMAD.MOV.U32 R82, RZ, RZ, R86 ;  /* 0x000000ffff527224 */ /* 0x000fe200078e0056 */
[----:B------:R-:W-:Y:S01]  /*88f0*/  MOV R85, R89 ;  /* 0x0000005900557202 */ /* 0x000fe20000000f00 */
[----:B------:R-:W-:Y:S01]  /*8900*/  IMAD.MOV.U32 R83, RZ, RZ, R87 ;  /* 0x000000ffff537224 */ /* 0x000fe200078e0057 */
[----:B------:R-:W-:Y:S01]  /*8910*/  MOV R89, R93 ;  /* 0x0000005d00597202 */ /* 0x000fe20000000f00 */
[----:B------:R-:W-:-:S02]  /*8920*/  IMAD.MOV.U32 R84, RZ, RZ, R88 ;  /* 0x000000ffff547224 */ /* 0x000fc400078e0058 */
[----:B------:R-:W-:Y:S02]  /*8930*/  IMAD.MOV.U32 R86, RZ, RZ, R90 ;  /* 0x000000ffff567224 */ /* 0x000fe400078e005a */
[----:B------:R-:W-:Y:S01]  /*8940*/  IMAD.MOV.U32 R87, RZ, RZ, R91 ;  /* 0x000000ffff577224 */ /* 0x000fe200078e005b */
[----:B------:R-:W-:Y:S01]  /*8950*/  MOV R93, R97 ;  /* 0x00000061005d7202 */ /* 0x000fe20000000f00 */
[----:B------:R-:W-:Y:S02]  /*8960*/  IMAD.MOV.U32 R88, RZ, RZ, R92 ;  /* 0x000000ffff587224 */ /* 0x000fe400078e005c */
[----:B------:R-:W-:Y:S02]  /*8970*/  IMAD.MOV.U32 R90, RZ, RZ, R94 ;  /* 0x000000ffff5a7224 */ /* 0x000fe400078e005e */
        /* <DEDUP_REMOVED lines=44> */
[----:B------:R-:W-:Y:S02]  /*8c40*/  IMAD.MOV.U32 R135, RZ, RZ, R139 ;  /* 0x000000ffff877224 */ /* 0x000fe400078e008b */
[----:B------:R-:W-:Y:S02]  /*8c50*/  IMAD.MOV.U32 R136, RZ, RZ, R140 ;  /* 0x000000ffff887224 */ /* 0x000fe400078e008c */
[----:B------:R-:W-:Y:S01]  /*8c60*/  IMAD.MOV.U32 R138, RZ, RZ, R142 ;  /* 0x000000ffff8a7224 */ /* 0x000fe200078e008e */
[----:B------:R-:W3:Y:S01]  /*8c70*/  LDL.LU.64 R140, [R1+0x15c0] ;  /* 0x0015c000018c7983 */ /* 0x000ee20000300a00 */
[----:B------:R-:W-:-:S03]  /*8c80*/  IMAD.MOV.U32 R139, RZ, RZ, R143 ;  /* 0x000000ffff8b7224 */ /* 0x000fc600078e008f */
[----:B------:R-:W2:Y:S04]  /*8c90*/  LDL.LU.64 R142, [R1+0x15c8] ;  /* 0x0015c800018e7983 */ /* 0x000ea80000300a00 */
        /* <DEDUP_REMOVED lines=53> */
[----:B------:R-:W-:Y:S02]  /*8ff0*/  IMAD.MOV.U32 R131, RZ, RZ, R135 ;  /* 0x000000ffff837224 */ /* 0x000fe400078e0087 */
[----:B------:R-:W-:-:S02]  /*9000*/  IMAD.MOV.U32 R132, RZ, RZ, R136 ;  /* 0x000000ffff847224 */ /* 0x000fc400078e0088 */
[----:B------:R-:W-:Y:S02]  /*9010*/  IMAD.MOV.U32 R134, RZ, RZ, R138 ;  /* 0x000000ffff867224 */ /* 0x000fe400078e008a */
[----:B------:R-:W-:Y:S02]  /*9020*/  IMAD.MOV.U32 R135, RZ, RZ, R139 ;  /* 0x000000ffff877224 */ /* 0x000fe400078e008b */
[----:B---3--:R-:W-:Y:S01]  /*9030*/  IMAD.MOV.U32 R136, RZ, RZ, R140 ;  /* 0x000000ffff887224 */ /* 0x008fe200078e008c */
[----:B------:R-:W-:Y:S02]  /*9040*/  MOV R137, R141 ;  /* 0x0000008d00897202 */ /* 0x000fe40000000f00 */
[----:B------:R-:W3:Y:S01]  /*9050*/  LDL.LU.64 R140, [R1+0x15e0] ;  /* 0x0015e000018c7983 */ /* 0x000ee20000300a00 */
[----:B--2---:R-:W-:Y:S02]  /*9060*/  IMAD.MOV.U32 R138, RZ, RZ, R142 ;  /* 0x000000ffff8a7224 */ /* 0x004fe400078e008e */
[----:B------:R-:W-:-:S02]  /*9070*/  IMAD.MOV.U32 R139, RZ, RZ, R143 ;  /* 0x000000ffff8b7224 */ /* 0x000fc400078e008f */
        /* <DEDUP_REMOVED lines=52> */
[----:B------:R-:W-:Y:S02]  /*93c0*/  IMAD.MOV.U32 R130, RZ, RZ, R134 ;  /* 0x000000ffff827224 */ /* 0x000fe400078e0086 */
[----:B------:R-:W-:Y:S02]  /*93d0*/  IMAD.MOV.U32 R131, RZ, RZ, R135 ;  /* 0x000000ffff837224 */ /* 0x000fe400078e0087 */
[----:B---3--:R-:W-:Y:S01]  /*93e0*/  IMAD.MOV.U32 R132, RZ, RZ, R140 ;  /* 0x000000ffff847224 */ /* 0x008fe200078e008c */
[----:B------:R-:W-:-:S02]  /*93f0*/  MOV R133, R141 ;  /* 0x0000008d00857202 */ /* 0x000fc40000000f00 */
[----:B------:R-:W3:Y:S01]  /*9400*/  LDL.LU.64 R140, [R1+0x1600] ;  /* 0x00160000018c7983 */ /* 0x000ee20000300a00 */
[----:B--2---:R-:W-:Y:S02]  /*9410*/  IMAD.MOV.U32 R134, RZ, RZ, R142 ;  /* 0x000000ffff867224 */ /* 0x004fe400078e008e */
[----:B------:R-:W-:Y:S02]  /*9420*/  IMAD.MOV.U32 R135, RZ, RZ, R143 ;  /* 0x000000ffff877224 */ /* 0x000fe400078e008f */
        /* <DEDUP_REMOVED lines=530> */
[----:B------:R0:W-:Y:S04]  /*b550*/  STL.128 [R1+0xf0], R80 ;  /* 0x0000f05001007387 */ /* 0x0001e80000100c00 */
[----:B------:R1:W-:Y:S01]  /*b560*/  STL.128 [R1+0x1c40], R48 ;  /* 0x001c403001007387 */ /* 0x0003e20000100c00 */
        /* <DEDUP_REMOVED lines=27> */
[----:B------:R-:W-:Y:S01]  /*b720*/  IMAD.MOV.U32 R127, RZ, RZ, R135 ;  /* 0x000000ffff7f7224 */ /* 0x000fe200078e0087 */
[----:B------:R0:W-:Y:S01]  /*b730*/  STL.128 [R1+0x1c60], R40 ;  /* 0x001c602801007387 */ /* 0x0001e20000100c00 */
[----:B-1----:R-:W-:Y:S01]  /*b740*/  MOV R48, R116 ;  /* 0x0000007400307202 */ /* 0x002fe20000000f00 */
[----:B------:R-:W-:Y:S01]  /*b750*/  IMAD.MOV.U32 R49, RZ, RZ, R117 ;  /* 0x000000ffff317224 */ /* 0x000fe200078e0075 */
[----:B------:R-:W-:Y:S01]  /*b760*/  MOV R51, R119 ;  /* 0x0000007700337202 */ /* 0x000fe20000000f00 */
[----:B----4-:R-:W-:Y:S01]  /*b770*/  STL.128 [R1+0x1c80], R32 ;  /* 0x001c802001007387 */ /* 0x010fe20000100c00 */
[----:B------:R-:W-:-:S03]  /*b780*/  IMAD.MOV.U32 R50, RZ, RZ, R118 ;  /* 0x000000ffff327224 */ /* 0x000fc600078e0076 */
[----:B------:R-:W4:Y:S04]  /*b790*/  LDL.LU.64 R116, [R1+0x1610] ;  /* 0x0016100001747983 */ /* 0x000f280000300a00 */
[----:B------:R-:W4:Y:S01]  /*b7a0*/  LDL.LU.64 R118, [R1+0x1618] ;  /* 0x0016180001767983 */ /* 0x000f220000300a00 */
[----:B0-----:R-:W-:Y:S01]  /*b7b0*/  IMAD.MOV.U32 R40, RZ, RZ, R124 ;  /* 0x000000ffff287224 */ /* 0x001fe200078e007c */
[----:B------:R-:W-:Y:S01]  /*b7c0*/  MOV R42, R126 ;  /* 0x0000007e002a7202 */ /* 0x000fe20000000f00 */
[----:B------:R-:W-:Y:S02]  /*b7d0*/  IMAD.MOV.U32 R41, RZ, RZ, R125 ;  /* 0x000000ffff297224 */ /* 0x000fe400078e007d */
[----:B------:R-:W-:Y:S01]  /*b7e0*/  IMAD.MOV.U32 R43, RZ, RZ, R127 ;  /* 0x000000ffff2b7224 */ /* 0x000fe200078e007f */
[----:B------:R-:W4:Y:S04]  /*b7f0*/  LDL.LU.64 R124, [R1+0x15f0] ;  /* 0x0015f000017c7983 */ /* 0x000f280000300a00 */
[----:B------:R-:W4:Y:S04]  /*b800*/  LDL.LU.64 R126, [R1+0x15f8] ;  /* 0x0015f800017e7983 */ /* 0x000f280000300a00 */
[----:B------:R0:W-:Y:S04]  /*b810*/  STL.128 [R1+0x1be0], R72 ;  /* 0x001be04801007387 */ /* 0x0001e80000100c00 */
[----:B------:R1:W-:Y:S04]  /*b820*/  STL.128 [R1+0x1c00], R64 ;  /* 0x001c004001007387 */ /* 0x0003e80000100c00 */
[----:B------:R1:W-:Y:S04]  /*b830*/  STL.128 [R1+0x1c20], R56 ;  /* 0x001c203801007387 */ /* 0x0003e80000100c00 */
[----:B------:R1:W-:Y:S04]  /*b840*/  STL.128 [R1+0x100], R80 ;  /* 0x0001005001007387 */ /* 0x0003e80000100c00 */
[----:B------:R-:W-:Y:S01]  /*b850*/  STL.128 [R1+0x1bd0], R76 ;  /* 0x001bd04c01007387 */ /* 0x000fe20000100c00 */
[----:B0-----:R-:W-:Y:S01]  /*b860*/  IMAD.MOV.U32 R72, RZ, RZ, R92 ;  /* 0x000000ffff487224 */ /* 0x001fe200078e005c */
[----:B------:R-:W-:Y:S01]  /*b870*/  MOV R73, R93 ;  /* 0x0000005d00497202 */ /* 0x000fe20000000f00 */
[----:B------:R-:W-:Y:S01]  /*b880*/  IMAD.MOV.U32 R74, RZ, RZ, R94 ;  /* 0x000000ffff4a7224 */ /* 0x000fe200078e005e */
[----:B------:R-:W-:Y:S01]  /*b890*/  STL.128 [R1+0x1bf0], R68 ;  /* 0x001bf04401007387 */ /* 0x000fe20000100c00 */
[----:B------:R-:W-:Y:S01]  /*b8a0*/  IMAD.MOV.U32 R75, RZ, RZ, R95 ;  /* 0x000000ffff4b7224 */ /* 0x000fe200078e005f */
[----:B-1----:R-:W-:Y:S01]  /*b8b0*/  MOV R65, R101 ;  /* 0x0000006500417202 */ /* 0x002fe20000000f00 */
[----:B------:R-:W-:Y:S01]  /*b8c0*/  IMAD.MOV.U32 R64, RZ, RZ, R100 ;  /* 0x000000ffff407224 */ /* 0x000fe200078e0064 */
[----:B------:R-:W-:Y:S01]  /*b8d0*/  STL.128 [R1+0x1c10], R60 ;  /* 0x001c103c01007387 */ /* 0x000fe20000100c00 */
[----:B------:R-:W-:Y:S01]  /*b8e0*/  IMAD.MOV.U32 R66, RZ, RZ, R102 ;  /* 0x000000ffff427224 */ /* 0x000fe200078e0066 */
[----:B------:R-:W-:Y:S01]  /*b8f0*/  MOV R57, R109 ;  /* 0x0000006d00397202 */ /* 0x000fe20000000f00 */
[----:B------:R-:W-:Y:S01]  /*b900*/  IMAD.MOV.U32 R67, RZ, RZ, R103 ;  /* 0x000000ffff437224 */ /* 0x000fe200078e0067 */
[----:B------:R-:W-:Y:S01]  /*b910*/  STL.128 [R1+0x1c30], R52 ;  /* 0x001c303401007387 */ /* 0x000fe20000100c00 */
[----:B------:R-:W-:Y:S01]  /*b920*/  IMAD.MOV.U32 R80, RZ, RZ, R84 ;  /* 0x000000ffff507224 */ /* 0x000fe200078e0054 */
[----:B------:R-:W-:Y:S01]  /*b930*/  MOV R81, R85 ;  /* 0x0000005500517202 */ /* 0x000fe20000000f00 */
[----:B------:R-:W-:Y:S01]  /*b940*/  IMAD.MOV.U32 R82, RZ, RZ, R86 ;  /* 0x000000ffff527224 */ /* 0x000fe200078e0056 */
[----:B------:R0:W-:Y:S01]  /*b950*/  STL.128 [R1+0x1c50], R44 ;  /* 0x001c502c01007387 */ /* 0x0001e20000100c00 */
[----:B------:R-:W-:-:S02]  /*b960*/  IMAD.MOV.U32 R83, RZ, RZ, R87 ;  /* 0x000000ffff537224 */ /* 0x000fc400078e0057 */
[----:B------:R-:W-:Y:S01]  /*b970*/  IMAD.MOV.U32 R56, RZ, RZ, R108 ;  /* 0x000000ffff387224 */ /* 0x000fe200078e006c */
[----:B------:R1:W-:Y:S01]  /*b980*/  STL.128 [R1+0x1c70], R36 ;  /* 0x001c702401007387 */ /* 0x0003e20000100c00 */
[----:B------:R-:W-:Y:S02]  /*b990*/  IMAD.MOV.U32 R58, RZ, RZ, R110 ;  /* 0x000000ffff3a7224 */ /* 0x000fe400078e006e */
[----:B------:R-:W-:Y:S01]  /*b9a0*/  IMAD.MOV.U32 R59, RZ, RZ, R111 ;  /* 0x000000ffff3b7224 */ /* 0x000fe200078e006f */
[----:B------:R1:W-:Y:S04]  /*b9b0*/  STL.128 [R1+0x1c90], R28 ;  /* 0x001c901c01007387 */ /* 0x0003e80000100c00 */
[----:B------:R1:W-:Y:S04]  /*b9c0*/  STL.128 [R1+0x1cb0], R20 ;  /* 0x001cb01401007387 */ /* 0x0003e80000100c00 */
[----:B0-----:R-:W4:Y:S04]  /*b9d0*/  LDL.LU.64 R44, [R1+0x1730] ;  /* 0x00173000012c7983 */ /* 0x001f280000300a00 */
[----:B-1----:R-:W4:Y:S04]  /*b9e0*/  LDL.LU.64 R36, [R1+0x1750] ;  /* 0x0017500001247983 */ /* 0x002f280000300a00 */
[----:B------:R-:W4:Y:S04]  /*b9f0*/  LDL.LU.64 R28, [R1+0x1770] ;  /* 0x00177000011c7983 */ /* 0x000f280000300a00 */
        /* <DEDUP_REMOVED lines=20> */
[----:B------:R-:W4:Y:S01]  /*bb40*/  LDL.LU.64 R110, [R1+0x1638] ;  /* 0x00163800016e7983 */ /* 0x000f220000300a00 */
[----:B---3--:R-:W-:Y:S01]  /*bb50*/  IMAD.MOV.U32 R132, RZ, RZ, R140 ;  /* 0x000000ffff847224 */ /* 0x008fe200078e008c */
[----:B------:R-:W-:-:S02]  /*bb60*/  MOV R133, R141 ;  /* 0x0000008d00857202 */ /* 0x000fc40000000f00 */
[----:B------:R-:W3:Y:S01]  /*bb70*/  LDL.LU.64 R140, [R1+0x1780] ;  /* 0x00178000018c7983 */ /* 0x000ee20000300a00 */
[----:B------:R-:W-:Y:S01]  /*bb80*/  IMAD.MOV.U32 R32, RZ, RZ, R132 ;  /* 0x000000ffff207224 */ /* 0x000fe200078e0084 */
[----:B------:R-:W-:Y:S02]  /*bb90*/  MOV R33, R133 ;  /* 0x0000008500217202 */ /* 0x000fe40000000f00 */
[----:B------:R-:W3:Y:S01]  /*bba0*/  LDL.LU.64 R132, [R1+0x15d0] ;  /* 0x0015d00001847983 */ /* 0x000ee20000300a00 */
[----:B--2---:R-:W-:Y:S02]  /*bbb0*/  IMAD.MOV.U32 R134, RZ, RZ, R142 ;  /* 0x000000ffff867224 */ /* 0x004fe400078e008e */
[----:B------:R-:W-:Y:S02]  /*bbc0*/  IMAD.MOV.U32 R135, RZ, RZ, R143 ;  /* 0x000000ffff877224 */ /* 0x000fe400078e008f */
[----:B------:R-:W2:Y:S01]  /*bbd0*/  LDL.LU.64 R142, [R1+0x1788] ;  /* 0x00178800018e7983 */ /* 0x000ea20000300a00 */
[----:B------:R-:W-:-:S02]  /*bbe0*/  IMAD.MOV.U32 R34, RZ, RZ, R134 ;  /* 0x000000ffff227224 */ /* 0x000fc400078e0086 */
[----:B------:R-:W-:Y:S02]  /*bbf0*/  IMAD.MOV.U32 R35, RZ, RZ, R135 ;  /* 0x000000ffff237224 */ /* 0x000fe400078e0087 */
[----:B------:R-:W2:Y:S04]  /*bc00*/  LDL.LU.64 R134, [R1+0x15d8] ;  /* 0x0015d80001867983 */ /* 0x000ea80000300a00 */
        /* <DEDUP_REMOVED lines=11> */
[----:B------:R1:W-:Y:S04]  /*bcc0*/  STL.128 [R1+0x2c0], R128 ;  /* 0x0002c08001007387 */ /* 0x0003e80000100c00 */
[----:B------:R1:W-:Y:S04]  /*bcd0*/  STL.128 [R1+0x2e0], R136 ;  /* 0x0002e08801007387 */ /* 0x0003e80000100c00 */
[----:B------:R2:W-:Y:S04]  /*bce0*/  STL.128 [R1+0x160], R40 ;  /* 0x0001602801007387 */ /* 0x0005e80000100c00 */
[----:B0-----:R-:W2:Y:S04]  /*bcf0*/  LDL.LU.64 R120, [R1+0x1410] ;  /* 0x0014100001787983 */ /* 0x001ea80000300a00 */
[----:B-1----:R-:W2:Y:S04]  /*bd00*/  LDL.LU.64 R128, [R1+0x13f0] ;  /* 0x0013f00001807983 */ /* 0x002ea80000300a00 */
[----:B------:R-:W2:Y:S04]  /*bd10*/  LDL.LU.64 R136, [R1+0x13d0] ;  /* 0x0013d00001887983 */ /* 0x000ea80000300a00 */
        /* <DEDUP_REMOVED lines=21> */
[----:B----4-:R0:W-:Y:S04]  /*be70*/  STL.128 [R1+0x290], R116 ;  /* 0x0002907401007387 */ /* 0x0101e80000100c00 */
        /* <DEDUP_REMOVED lines=13> */
[----:B------:R-:W-:Y:S01]  /*bf50*/  STL.128 [R1+0x270], R108 ;  /* 0x0002706c01007387 */ /* 0x000fe20000100c00 */
[----:B---3--:R-:W-:Y:S01]  /*bf60*/  MOV R24, R140 ;  /* 0x0000008c00187202 */ /* 0x008fe20000000f00 */
[----:B------:R-:W-:-:S02]  /*bf70*/  IMAD.MOV.U32 R25, RZ, RZ, R141 ;  /* 0x000000ffff197224 */ /* 0x000fc400078e008d */
[----:B------:R-:W3:Y:S01]  /*bf80*/  LDL.LU.64 R140, [R1+0x15b0] ;  /* 0x0015b000018c7983 */ /* 0x000ee20000300a00 */
[----:B--2---:R-:W-:Y:S01]  /*bf90*/  IMAD.MOV.U32 R26, RZ, RZ, R142 ;  /* 0x000000ffff1a7224 */ /* 0x004fe200078e008e */
[----:B------:R-:W-:Y:S02]  /*bfa0*/  MOV R27, R143 ;  /* 0x0000008f001b7202 */ /* 0x000fe40000000f00 */
[----:B------:R-:W3:Y:S04]  /*bfb0*/  LDL.LU.64 R142, [R1+0x15b8] ;  /* 0x0015b800018e7983 */ /* 0x000ee80000300a00 */
[----:B------:R2:W-:Y:S04]  /*bfc0*/  STL.128 [R1+0x2d0], R132 ;  /* 0x0002d08401007387 */ /* 0x0005e80000100c00 */
[----:B------:R-:W4:Y:S04]  /*bfd0*/  LDL.LU.64 R40, [R1+0x1550] ;  /* 0x0015500001287983 */ /* 0x000f280000300a00 */
[----:B0-----:R-:W4:Y:S04]  /*bfe0*/  LDL.LU.64 R116, [R1+0x1420] ;  /* 0x0014200001747983 */ /* 0x001f280000300a00 */
[----:B------:R-:W4:Y:S04]  /*bff0*/  LDL.LU.64 R118, [R1+0x1428] ;  /* 0x0014280001767983 */ /* 0x000f280000300a00 */
[----:B-1----:R-:W4:Y:S04]  /*c000*/  LDL.LU.64 R124, [R1+0x1400] ;  /* 0x00140000017c7983 */ /* 0x002f280000300a00 */
[----:B------:R-:W4:Y:S04]  /*c010*/  LDL.LU.64 R126, [R1+0x1408] ;  /* 0x00140800017e7983 */ /* 0x000f280000300a00 */
[----:B--2---:R-:W2:Y:S04]  /*c020*/  LDL.LU.64 R132, [R1+0x13e0] ;  /* 0x0013e00001847983 */ /* 0x004ea80000300a00 */
[----:B------:R-:W2:Y:S04]  /*c030*/  LDL.LU.64 R134, [R1+0x13e8] ;  /* 0x0013e80001867983 */ /* 0x000ea80000300a00 */
[----:B------:R0:W-:Y:S04]  /*c040*/  STL.128 [R1+0x120], R24 ;  /* 0x0001201801007387 */ /* 0x0001e80000100c00 */
[----:B------:R-:W2:Y:S04]  /*c050*/  LDL.LU.64 R42, [R1+0x1558] ;  /* 0x00155800012a7983 */ /* 0x000ea80000300a00 */
[----:B------:R-:W2:Y:S04]  /*c060*/  LDL.LU.64 R32, [R1+0x1570] ;  /* 0x0015700001207983 */ /* 0x000ea80000300a00 */
[----:B------:R-:W2:Y:S04]  /*c070*/  LDL.LU.64 R34, [R1+0x1578] ;  /* 0x0015780001227983 */ /* 0x000ea80000300a00 */
[----:B0-----:R-:W2:Y:S04]  /*c080*/  LDL.LU.64 R24, [R1+0x1590] ;  /* 0x0015900001187983 */ /* 0x001ea80000300a00 */
        /* <DEDUP_REMOVED lines=61> */
[----:B---3--:R0:W-:Y:S04]  /*c460*/  STL.128 [R1+0x2f0], R140 ;  /* 0x0002f08c01007387 */ /* 0x0081e80000100c00 */
[----:B0-----:R-:W3:Y:S04]  /*c470*/  LDL.LU.64 R140, [R1+0x13c0] ;  /* 0x0013c000018c7983 */ /* 0x001ee80000300a00 */
[----:B------:R-:W3:Y:S04]  /*c480*/  LDL.LU.64 R142, [R1+0x13c8] ;  /* 0x0013c800018e7983 */ /* 0x000ee80000300a00 */
[----:B----4-:R0:W-:Y:S04]  /*c490*/  STL.128 [R1+0x480], R116 ;  /* 0x0004807401007387 */ /* 0x0101e80000100c00 */
[----:B------:R1:W-:Y:S04]  /*c4a0*/  STL.128 [R1+0x4a0], R124 ;  /* 0x0004a07c01007387 */ /* 0x0003e80000100c00 */
[----:B--2---:R2:W-:Y:S04]  /*c4b0*/  STL.128 [R1+0x4c0], R132 ;  /* 0x0004c08401007387 */ /* 0x0045e80000100c00 */
[----:B0-----:R-:W4:Y:S04]  /*c4c0*/  LDL.LU.64 R116, [R1+0x1230] ;  /* 0x0012300001747983 */ /* 0x001f280000300a00 */
[----:B------:R-:W4:Y:S04]  /*c4d0*/  LDL.LU.64 R118, [R1+0x1238] ;  /* 0x0012380001767983 */ /* 0x000f280000300a00 */
[----:B-1----:R-:W4:Y:S04]  /*c4e0*/  LDL.LU.64 R124, [R1+0x1210] ;  /* 0x00121000017c7983 */ /* 0x002f280000300a00 */
[----:B------:R-:W4:Y:S04]  /*c4f0*/  LDL.LU.64 R126, [R1+0x1218] ;  /* 0x00121800017e7983 */ /* 0x000f280000300a00 */
[----:B--2---:R-:W2:Y:S04]  /*c500*/  LDL.LU.64 R132, [R1+0x11f0] ;  /* 0x0011f00001847983 */ /* 0x004ea80000300a00 */
[----:B------:R-:W2:Y:S04]  /*c510*/  LDL.LU.64 R134, [R1+0x11f8] ;  /* 0x0011f80001867983 */ /* 0x000ea80000300a00 */
[----:B------:R-:W-:Y:S04]  /*c520*/  STL.128 [R1+0x300], R20 ;  /* 0x0003001401007387 */ /* 0x000fe80000100c00 */
[----:B------:R-:W-:Y:S04]  /*c530*/  STL.128 [R1+0x310], R24 ;  /* 0x0003101801007387 */ /* 0x000fe80000100c00 */
[----:B------:R-:W-:Y:S04]  /*c540*/  STL.128 [R1+0x320], R28 ;  /* 0x0003201c01007387 */ /* 0x000fe80000100c00 */
[----:B------:R0:W-:Y:S04]  /*c550*/  STL.128 [R1+0x330], R32 ;  /* 0x0003302001007387 */ /* 0x0001e80000100c00 */
[----:B------:R-:W-:Y:S04]  /*c560*/  STL.128 [R1+0x340], R36 ;  /* 0x0003402401007387 */ /* 0x000fe80000100c00 */
[----:B------:R1:W-:Y:S04]  /*c570*/  STL.128 [R1+0x350], R40 ;  /* 0x0003502801007387 */ /* 0x0003e80000100c00 */
[----:B------:R1:W-:Y:S04]  /*c580*/  STL.128 [R1+0x360], R44 ;  /* 0x0003602c01007387 */ /* 0x0003e80000100c00 */
[----:B0-----:R-:W2:Y:S04]  /*c590*/  LDL.LU.64 R32, [R1+0x1380] ;  /* 0x0013800001207983 */ /* 0x001ea80000300a00 */
[----:B------:R0:W-:Y:S04]  /*c5a0*/  STL.128 [R1+0x380], R52 ;  /* 0x0003803401007387 */ /* 0x0001e80000100c00 */
[----:B-1----:R-:W2:Y:S04]  /*c5b0*/  LDL.LU.64 R40, [R1+0x1360] ;  /* 0x0013600001287983 */ /* 0x002ea80000300a00 */
[----:B------:R1:W-:Y:S04]  /*c5c0*/  STL.128 [R1+0x3a0], R60 ;  /* 0x0003a03c01007387 */ /* 0x0003e80000100c00 */
[----:B------:R-:W2:Y:S04]  /*c5d0*/  LDL.LU.64 R42, [R1+0x1368] ;  /* 0x00136800012a7983 */ /* 0x000ea80000300a00 */
        /* <DEDUP_REMOVED lines=12> */
[----:B------:R-:W2:Y:S04]  /*c6a0*/  LDL.LU.64 R30, [R1+0x1398] ;  /* 0x00139800011e7983 */ /* 0x000ea80000300a00 */
[----:B------:R-:W2:Y:S04]  /*c6b0*/  LDL.LU.64 R36, [R1+0x1370] ;  /* 0x0013700001247983 */ /* 0x000ea80000300a00 */
[----:B------:R-:W2:Y:S04]  /*c6c0*/  LDL.LU.64 R38, [R1+0x1378] ;  /* 0x0013780001267983 */ /* 0x000ea80000300a00 */
[----:B------:R-:W2:Y:S04]  /*c6d0*/  LDL.LU.64 R44, [R1+0x1350] ;  /* 0x00135000012c7983 */ /* 0x000ea80000300a00 */
[----:B------:R-:W2:Y:S04]  /*c6e0*/  LDL.LU.64 R46, [R1+0x1358] ;  /* 0x00135800012e7983 */ /* 0x000ea80000300a00 */
[----:B0-----:R-:W2:Y:S04]  /*c6f0*/  LDL.LU.64 R52, [R1+0x1330] ;  /* 0x0013300001347983 */ /* 0x001ea80000300a00 */
[----:B------:R-:W2:Y:S04]  /*c700*/  LDL.LU.64 R54, [R1+0x1338] ;  /* 0x0013380001367983 */ /* 0x000ea80000300a00 */
        /* <DEDUP_REMOVED lines=51> */
[----:B------:R-:W2:Y:S04]  /*ca40*/  LDL.LU.64 R104, [R1+0x1070] ;  /* 0x0010700001687983 */ /* 0x000ea80000300a00 */
[----:B------:R-:W2:Y:S04]  /*ca50*/  LDL.LU.64 R106, [R1+0x1078] ;  /* 0x00107800016a7983 */ /* 0x000ea80000300a00 */
[----:B------:R1:W-:Y:S04]  /*ca60*/  STL.128 [R1+0x4f0], R20 ;  /* 0x0004f01401007387 */ /* 0x0003e80000100c00 */
[----:B------:R-:W2:Y:S04]  /*ca70*/  LDL.LU.64 R98, [R1+0x1098] ;  /* 0x0010980001627983 */ /* 0x000ea80000300a00 */
        /* <DEDUP_REMOVED lines=50> */
[----:B---3--:R-:W3:Y:S04]  /*cda0*/  LDL.LU.64 R108, [R1+0x1060] ;  /* 0x00106000016c7983 */ /* 0x008ee80000300a00 */
[----:B------:R-:W3:Y:S04]  /*cdb0*/  LDL.LU.64 R110, [R1+0x1068] ;  /* 0x00106800016e7983 */ /* 0x000ee80000300a00 */
[----:B------:R0:W-:Y:S04]  /*cdc0*/  STL.128 [R1+0x6e0], R140 ;  /* 0x0006e08c01007387 */ /* 0x0001e80000100c00 */
[----:B----4-:R1:W-:Y:S04]  /*cdd0*/  STL.128 [R1+0x870], R116 ;  /* 0x0008707401007387 */ /* 0x0103e80000100c00 */
[----:B------:R4:W-:Y:S01]  /*cde0*/  STL.128 [R1+0x880], R120 ;  /* 0x0008807801007387 */ /* 0x0009e20000100c00 */
[----:B0-----:R-:W-:Y:S01]  /*cdf0*/  IMAD.MOV.U32 R140, RZ, RZ, R4 ;  /* 0x000000ffff8c7224 */ /* 0x001fe200078e0004 */
[----:B------:R-:W-:Y:S01]  /*ce00*/  MOV R142, R250 ;  /* 0x000000fa008e7202 */ /* 0x000fe20000000f00 */
[----:B------:R-:W-:-:S02]  /*ce10*/  IMAD.MOV.U32 R141, RZ, RZ, R5 ;  /* 0x000000ffff8d7224 */ /* 0x000fc400078e0005 */
[----:B------:R-:W-:Y:S01]  /*ce20*/  IMAD.MOV.U32 R143, RZ, RZ, R251 ;  /* 0x000000ffff8f7224 */ /* 0x000fe200078e00fb */
[----:B------:R0:W-:Y:S04]  /*ce30*/  STL.128 [R1+0x890], R124 ;  /* 0x0008907c01007387 */ /* 0x0001e80000100c00 */
[----:B------:R0:W-:Y:S04]  /*ce40*/  STL.128 [R1+0x8a0], R128 ;  /* 0x0008a08001007387 */ /* 0x0001e80000100c00 */
[----:B--2---:R2:W-:Y:S04]  /*ce50*/  STL.128 [R1+0x8b0], R132 ;  /* 0x0008b08401007387 */ /* 0x0045e80000100c00 */
[----:B------:R2:W-:Y:S04]  /*ce60*/  STL.128 [R1+0x8c0], R136 ;  /* 0x0008c08801007387 */ /* 0x0005e80000100c00 */
[----:B------:R2:W-:Y:S04]  /*ce70*/  STL.128 [R1+0x8d0], R140 ;  /* 0x0008d08c01007387 */ /* 0x0005e80000100c00 */
[----:B------:R2:W-:Y:S04]  /*ce80*/  STL.128 [R1+0x860], R112 ;  /* 0x0008607001007387 */ /* 0x0005e80000100c00 */
[----:B-1----:R-:W3:Y:S04]  /*ce90*/  LDL.LU.128 R116, [R1+0x1b30] ;  /* 0x001b300001747983 */ /* 0x002ee80000300c00 */
[----:B----4-:R-:W4:Y:S04]  /*cea0*/  LDL.LU.128 R120, [R1+0x1b20] ;  /* 0x001b200001787983 */ /* 0x010f280000300c00 */
[----:B0-----:R-:W4:Y:S04]  /*ceb0*/  LDL.LU.128 R124, [R1+0x1b10] ;  /* 0x001b1000017c7983 */ /* 0x001f280000300c00 */
[----:B------:R-:W4:Y:S04]  /*cec0*/  LDL.LU.128 R128, [R1+0x1b00] ;  /* 0x001b000001807983 */ /* 0x000f280000300c00 */
[----:B--2---:R-:W2:Y:S04]  /*ced0*/  LDL.LU.128 R132, [R1+0x1af0] ;  /* 0x001af00001847983 */ /* 0x004ea80000300c00 */
[----:B------:R-:W2:Y:S04]  /*cee0*/  LDL.LU.128 R136, [R1+0x1ae0] ;  /* 0x001ae00001887983 */ /* 0x000ea80000300c00 */
[----:B------:R-:W2:Y:S04]  /*cef0*/  LDL.LU.128 R140, [R1+0x1ad0] ;  /* 0x001ad000018c7983 */ /* 0x000ea80000300c00 */
[----:B------:R-:W2:Y:S04]  /*cf00*/  LDL.LU.128 R112, [R1+0x1b40] ;  /* 0x001b400001707983 */ /* 0x000ea80000300c00 */
[----:B------:R-:W-:Y:S04]  /*cf10*/  STL.64 [R1+0xc98], R2 ;  /* 0x000c980201007387 */ /* 0x000fe80000100a00 */
[----:B------:R0:W-:Y:S04]  /*cf20*/  STL.128 [R1+0x840], R104 ;  /* 0x0008406801007387 */ /* 0x0001e80000100c00 */
[----:B------:R-:W-:Y:S04]  /*cf30*/  STL [R1], R0 ;  /* 0x0000000001007387 */ /* 0x000fe80000100800 */
[----:B------:R1:W-:Y:S04]  /*cf40*/  STL.128 [R1+0x820], R96 ;  /* 0x0008206001007387 */ /* 0x0003e80000100c00 */
[----:B------:R1:W-:Y:S04]  /*cf50*/  STL.128 [R1+0x800], R88 ;  /* 0x0008005801007387 */ /* 0x0003e80000100c00 */
[----:B0-----:R-:W2:Y:S04]  /*cf60*/  LDL.LU.128 R104, [R1+0x1b60] ;  /* 0x001b600001687983 */ /* 0x001ea80000300c00 */
[----:B------:R-:W2:Y:S04]  /*cf70*/  LDL.LU.64 R4, [R1+0x1cc8] ;  /* 0x001cc80001047983 */ /* 0x000ea80000300a00 */
[----:B-1----:R-:W2:Y:S04]  /*cf80*/  LDL.LU.128 R96, [R1+0x1b80] ;  /* 0x001b800001607983 */ /* 0x002ea80000300c00 */
[----:B------:R0:W-:Y:S04]  /*cf90*/  STL.128 [R1+0x7e0], R80 ;  /* 0x0007e05001007387 */ /* 0x0001e80000100c00 */
[----:B------:R-:W2:Y:S04]  /*cfa0*/  LDL.LU.128 R88, [R1+0x1ba0] ;  /* 0x001ba00001587983 */ /* 0x000ea80000300c00 */
[----:B------:R1:W5:Y:S04]  /*cfb0*/  LDL.LU.64 R250, [R1+0x1cc0] ;  /* 0x001cc00001fa7983 */ /* 0x0003680000300a00 */
[----:B------:R1:W-:Y:S04]  /*cfc0*/  STL.128 [R1+0x7c0], R72 ;  /* 0x0007c04801007387 */ /* 0x0003e80000100c00 */
[----:B0-----:R-:W2:Y:S04]  /*cfd0*/  LDL.LU.128 R80, [R1+0x1bc0] ;  /* 0x001bc00001507983 */ /* 0x001ea80000300c00 */
[----:B------:R0:W-:Y:S04]  /*cfe0*/  STL.128 [R1+0x7a0], R64 ;  /* 0x0007a04001007387 */ /* 0x0001e80000100c00 */
[----:B-1----:R-:W2:Y:S04]  /*cff0*/  LDL.LU.128 R72, [R1+0x1be0] ;  /* 0x001be00001487983 */ /* 0x002ea80000300c00 */
[----:B------:R1:W-:Y:S04]  /*d000*/  STL.128 [R1+0x780], R56 ;  /* 0x0007803801007387 */ /* 0x0003e80000100c00 */
[----:B0-----:R-:W2:Y:S04]  /*d010*/  LDL.LU.128 R64, [R1+0x1c00] ;  /* 0x001c000001407983 */ /* 0x001ea80000300c00 */
[----:B------:R0:W-:Y:S04]  /*d020*/  STL.128 [R1+0x760], R48 ;  /* 0x0007603001007387 */ /* 0x0001e80000100c00 */
[----:B-1----:R-:W2:Y:S04]  /*d030*/  LDL.LU.128 R56, [R1+0x1c20] ;  /* 0x001c200001387983 */ /* 0x002ea80000300c00 */
[----:B------:R1:W-:Y:S04]  /*d040*/  STL.128 [R1+0x740], R40 ;  /* 0x0007402801007387 */ /* 0x0003e80000100c00 */
[----:B0-----:R-:W2:Y:S04]  /*d050*/  LDL.LU.128 R48, [R1+0x1c40] ;  /* 0x001c400001307983 */ /* 0x001ea80000300c00 */
[----:B------:R0:W-:Y:S04]  /*d060*/  STL.128 [R1+0x720], R32 ;  /* 0x0007202001007387 */ /* 0x0001e80000100c00 */
[----:B------:R0:W-:Y:S04]  /*d070*/  STL.128 [R1+0x700], R24 ;  /* 0x0007001801007387 */ /* 0x0001e80000100c00 */
[----:B-1----:R-:W2:Y:S04]  /*d080*/  LDL.LU.128 R40, [R1+0x1c60] ;  /* 0x001c600001287983 */ /* 0x002ea80000300c00 */
[----:B------:R1:W-:Y:S04]  /*d090*/  STL.128 [R1+0x6f0], R20 ;  /* 0x0006f01401007387 */ /* 0x0003e80000100c00 */
[----:B0-----:R-:W2:Y:S04]  /*d0a0*/  LDL.LU.128 R32, [R1+0x1c80] ;  /* 0x001c800001207983 */ /* 0x001ea80000300c00 */
[----:B------:R0:W-:Y:S04]  /*d0b0*/  STL.128 [R1+0x710], R28 ;  /* 0x0007101c01007387 */ /* 0x0001e80000100c00 */
[----:B------:R-:W2:Y:S04]  /*d0c0*/  LDL.LU.128 R24, [R1+0x1ca0] ;  /* 0x001ca00001187983 */ /* 0x000ea80000300c00 */
        /* <DEDUP_REMOVED lines=18> */
[----:B---3--:R3:W-:Y:S04]  /*d1f0*/  STL.128 [R1+0x850], R108 ;  /* 0x0008506c01007387 */ /* 0x0087e80000100c00 */
[----:B-1----:R-:W2:Y:S04]  /*d200*/  LDL.LU.128 R92, [R1+0x1b90] ;  /* 0x001b9000015c7983 */ /* 0x002ea80000300c00 */
[----:B0-----:R-:W2:Y:S04]  /*d210*/  LDL.LU.128 R100, [R1+0x1b70] ;  /* 0x001b700001647983 */ /* 0x001ea80000300c00 */
[----:B---3--:R-:W3:Y:S04]  /*d220*/  LDL.LU.128 R108, [R1+0x1b50] ;  /* 0x001b5000016c7983 */ /* 0x008ee80000300c00 */
[----:B------:R-:W-:Y:S04]  /*d230*/  STL.128 [R1+0x940], R116 ;  /* 0x0009407401007387 */ /* 0x000fe80000100c00 */
[----:B----4-:R-:W-:Y:S04]  /*d240*/  STL.128 [R1+0x930], R120 ;  /* 0x0009307801007387 */ /* 0x010fe80000100c00 */
[----:B------:R-:W-:Y:S04]  /*d250*/  STL.128 [R1+0x920], R124 ;  /* 0x0009207c01007387 */ /* 0x000fe80000100c00 */
[----:B------:R0:W-:Y:S04]  /*d260*/  STL.128 [R1+0x910], R128 ;  /* 0x0009108001007387 */ /* 0x0001e80000100c00 */
[----:B--2---:R1:W-:Y:S04]  /*d270*/  STL.128 [R1+0x900], R132 ;  /* 0x0009008401007387 */ /* 0x0043e80000100c00 */
[----:B------:R2:W-:Y:S04]  /*d280*/  STL.128 [R1+0x8f0], R136 ;  /* 0x0008f08801007387 */ /* 0x0005e80000100c00 */
[----:B------:R4:W-:Y:S04]  /*d290*/  STL.128 [R1+0x8e0], R140 ;  /* 0x0008e08c01007387 */ /* 0x0009e80000100c00 */
[----:B0-----:R0:W5:Y:S04]  /*d2a0*/  LDL.LU.128 R128, [R1+0x1a90] ;  /* 0x001a900001807983 */ /* 0x0011680000300c00 */
[----:B-1----:R0:W5:Y:S04]  /*d2b0*/  LDL.LU.128 R132, [R1+0x1aa0] ;  /* 0x001aa00001847983 */ /* 0x0021680000300c00 */
[----:B--2---:R0:W5:Y:S04]  /*d2c0*/  LDL.LU.128 R136, [R1+0x1ab0] ;  /* 0x001ab00001887983 */ /* 0x0041680000300c00 */
[----:B----4-:R0:W5:Y:S04]  /*d2d0*/  LDL.LU.128 R140, [R1+0x1ac0] ;  /* 0x001ac000018c7983 */ /* 0x0101680000300c00 */
[----:B------:R0:W5:Y:S04]  /*d2e0*/  LDL.LU.128 R124, [R1+0x1a80] ;  /* 0x001a8000017c7983 */ /* 0x0001680000300c00 */
[----:B------:R0:W5:Y:S04]  /*d2f0*/  LDL.LU.128 R120, [R1+0x1a70] ;  /* 0x001a700001787983 */ /* 0x0001680000300c00 */
[----:B------:R0:W5:Y:S04]  /*d300*/  LDL.LU.128 R116, [R1+0x1a60] ;  /* 0x001a600001747983 */ /* 0x0001680000300c00 */
[----:B------:R1:W-:Y:S04]  /*d310*/  STL.128 [R1+0x950], R112 ;  /* 0x0009507001007387 */ /* 0x0003e80000100c00 */
[----:B------:R2:W-:Y:S04]  /*d320*/  STL.128 [R1+0xb00], R148 ;  /* 0x000b009401007387 */ /* 0x0005e80000100c00 */
[----:B-1----:R0:W5:Y:S04]  /*d330*/  LDL.LU.128 R112, [R1+0x1a50] ;  /* 0x001a500001707983 */ /* 0x0021680000300c00 */
[----:B--2---:R-:W2:Y:S04]  /*d340*/  LDL.LU.64 R150, [R1+0x18a0] ;  /* 0x0018a00001967983 */ /* 0x004ea80000300a00 */
[----:B------:R1:W-:Y:S04]  /*d350*/  STL.128 [R1+0x970], R104 ;  /* 0x0009706801007387 */ /* 0x0003e80000100c00 */
[----:B------:R4:W-:Y:S04]  /*d360*/  STL.128 [R1+0x990], R96 ;  /* 0x0009906001007387 */ /* 0x0009e80000100c00 */
[----:B------:R0:W-:Y:S04]  /*d370*/  STL.128 [R1+0x9b0], R88 ;  /* 0x0009b05801007387 */ /* 0x0001e80000100c00 */
[----:B------:R0:W-:Y:S04]  /*d380*/  STL.128 [R1+0x9d0], R80 ;  /* 0x0009d05001007387 */ /* 0x0001e80000100c00 */
[----:B------:R-:W-:Y:S04]  /*d390*/  STL.128 [R1+0xad0], R16 ;  /* 0x000ad01001007387 */ /* 0x000fe80000100c00 */
[----:B------:R0:W-:Y:S04]  /*d3a0*/  STL.128 [R1+0x9f0], R72 ;  /* 0x0009f04801007387 */ /* 0x0001e80000100c00 */
[----:B------:R-:W-:Y:S04]  /*d3b0*/  STL.128 [R1+0xae0], R12 ;  /* 0x000ae00c01007387 */ /* 0x000fe80000100c00 */
[----:B------:R-:W-:Y:S04]  /*d3c0*/  STL.128 [R1+0xaf0], R8 ;  /* 0x000af00801007387 */ /* 0x000fe80000100c00 */
[----:B-1----:R1:W5:Y:S04]  /*d3d0*/  LDL.LU.128 R104, [R1+0x1a30] ;  /* 0x001a300001687983 */ /* 0x0023680000300c00 */
[----:B------:R1:W-:Y:S04]  /*d3e0*/  STL.128 [R1+0xa10], R64 ;  /* 0x000a104001007387 */ /* 0x0003e80000100c00 */
[----:B----4-:R4:W5:Y:S04]  /*d3f0*/  LDL.LU.128 R96, [R1+0x1a10] ;  /* 0x001a100001607983 */ /* 0x0109680000300c00 */
[----:B0-----:R4:W5:Y:S04]  /*d400*/  LDL.LU.128 R88, [R1+0x19f0] ;  /* 0x0019f00001587983 */ /* 0x0019680000300c00 */
[----:B------:R4:W5:Y:S04]  /*d410*/  LDL.LU.128 R80, [R1+0x19d0] ;  /* 0x0019d00001507983 */ /* 0x0009680000300c00 */
[----:B------:R0:W-:Y:S04]  /*d420*/  STL.128 [R1+0xa30], R56 ;  /* 0x000a303801007387 */ /* 0x0001e80000100c00 */
[----:B------:R4:W5:Y:S04]  /*d430*/  LDL.LU.128 R72, [R1+0x19b0] ;  /* 0x0019b00001487983 */ /* 0x0009680000300c00 */
[----:B-1----:R4:W5:Y:S04]  /*d440*/  LDL.LU.128 R64, [R1+0x1990] ;  /* 0x0019900001407983 */ /* 0x0029680000300c00 */
[----:B------:R1:W-:Y:S04]  /*d450*/  STL.128 [R1+0xa50], R48 ;  /* 0x000a503001007387 */ /* 0x0003e80000100c00 */
[----:B0-----:R4:W5:Y:S04]  /*d460*/  LDL.LU.128 R56, [R1+0x1970] ;  /* 0x0019700001387983 */ /* 0x0019680000300c00 */
[----:B------:R4:W5:Y:S04]  /*d470*/  LDL.LU.128 R16, [R1+0x18d0] ;  /* 0x0018d00001107983 */ /* 0x0009680000300c00 */
[----:B------:R4:W5:Y:S04]  /*d480*/  LDL.LU.128 R12, [R1+0x18c0] ;  /* 0x0018c000010c7983 */ /* 0x0009680000300c00 */
[----:B------:R0:W-:Y:S04]  /*d490*/  STL.128 [R1+0xa70], R40 ;  /* 0x000a702801007387 */ /* 0x0001e80000100c00 */
[----:B-1----:R4:W5:Y:S04]  /*d4a0*/  LDL.LU.128 R48, [R1+0x1950] ;  /* 0x0019500001307983 */ /* 0x0029680000300c00 */
[----:B------:R1:W-:Y:S04]  /*d4b0*/  STL.128 [R1+0xa90], R32 ;  /* 0x000a902001007387 */ /* 0x0003e80000100c00 */
[----:B------:R4:W5:Y:S04]  /*d4c0*/  LDL.LU.128 R8, [R1+0x18b0] ;  /* 0x0018b00001087983 */ /* 0x0009680000300c00 */
[----:B------:R4:W-:Y:S04]  /*d4d0*/  STL.128 [R1+0xab0], R24 ;  /* 0x000ab01801007387 */ /* 0x0009e80000100c00 */
[----:B0-----:R0:W5:Y:S04]  /*d4e0*/  LDL.LU.128 R40, [R1+0x1930] ;  /* 0x0019300001287983 */ /* 0x0011680000300c00 */
[----:B------:R0:W-:Y:S04]  /*d4f0*/  STL.128 [R1+0xac0], R20 ;  /* 0x000ac01401007387 */ /* 0x0001e80000100c00 */
[----:B-1----:R1:W5:Y:S04]  /*d500*/  LDL.LU.128 R32, [R1+0x1910] ;  /* 0x0019100001207983 */ /* 0x0023680000300c00 */
[----:B------:R1:W-:Y:S04]  /*d510*/  STL.128 [R1+0xaa0], R28 ;  /* 0x000aa01c01007387 */ /* 0x0003e80000100c00 */
[----:B----4-:R4:W5:Y:S04]  /*d520*/  LDL.LU.128 R24, [R1+0x18f0] ;  /* 0x0018f00001187983 */ /* 0x0109680000300c00 */
        /* <DEDUP_REMOVED lines=10> */
[----:B------:R-:W-:Y:S04]  /*d5d0*/  STL.128 [R1+0x9e0], R76 ;  /* 0x0009e04c01007387 */ /* 0x000fe80000100c00 */
[----:B----4-:R1:W5:Y:S04]  /*d5e0*/  LDL.LU.128 R60, [R1+0x1980] ;  /* 0x00198000013c7983 */ /* 0x0103680000300c00 */
[----:B------:R4:W-:Y:S04]  /*d5f0*/  STL.128 [R1+0x9c0], R84 ;  /* 0x0009c05401007387 */ /* 0x0009e80000100c00 */
[----:B0-----:R1:W5:Y:S04]  /*d600*/  LDL.LU.128 R68, [R1+0x19a0] ;  /* 0x0019a00001447983 */ /* 0x0013680000300c00 */
[----:B------:R0:W-:Y:S04]  /*d610*/  STL.128 [R1+0x9a0], R92 ;  /* 0x0009a05c01007387 */ /* 0x0001e80000100c00 */
[----:B------:R1:W-:Y:S04]  /*d620*/  STL.128 [R1+0x980], R100 ;  /* 0x0009806401007387 */ /* 0x0003e80000100c00 */
[----:B----4-:R4:W5:Y:S04]  /*d630*/  LDL.LU.128 R84, [R1+0x19e0] ;  /* 0x0019e00001547983 */ /* 0x0109680000300c00 */
[----:B---3--:R3:W-:Y:S04]  /*d640*/  STL.128 [R1+0x960], R108 ;  /* 0x0009606c01007387 */ /* 0x0087e80000100c00 */
[----:B0-----:R4:W5:Y:S04]  /*d650*/  LDL.LU.128 R92, [R1+0x1a00] ;  /* 0x001a0000015c7983 */ /* 0x0019680000300c00 */
[----:B-1----:R4:W5:Y:S04]  /*d660*/  LDL.LU.128 R100, [R1+0x1a20] ;  /* 0x001a200001647983 */ /* 0x0029680000300c00 */
[----:B------:R4:W5:Y:S04]  /*d670*/  LDL.LU.128 R76, [R1+0x19c0] ;  /* 0x0019c000014c7983 */ /* 0x0009680000300c00 */
[----:B---3--:R4:W5:Y:S04]  /*d680*/  LDL.LU.128 R108, [R1+0x1a40] ;  /* 0x001a4000016c7983 */ /* 0x0089680000300c00 */
        /* <DEDUP_REMOVED lines=23> */
[----:B--2---:R4:W-:Y:S04]  /*d800*/  STL.64 [R1+0x8], R150 ;  /* 0x0000089601007387 */ /* 0x0049e80000100a00 */
[----:B------:R4:W-:Y:S04]  /*d810*/  STL.128 [R1+0x650], R4 ;  /* 0x0006500401007387 */ /* 0x0009e80000100c00 */
[----:B------:R4:W-:Y:S04]  /*d820*/  STL.128 [R1+0xc80], R244 ;  /* 0x000c80f401007387 */ /* 0x0009e80000100c00 */
[----:B------:R4:W-:Y:S01]  /*d830*/  STL.64 [R1+0xc90], R248 ;  /* 0x000c90f801007387 */ /* 0x0009e20000100a00 */
[----:B------:R-:W-:Y:S01]  /*d840*/  CS2R R148, SRZ ;  /* 0x0000000000947805 */ /* 0x000fe2000001ff00 */
[----:B------:R-:W-:-:S06]  /*d850*/  UMOV UR68, URZ ;  /* 0x000000ff00447c82 */ /* 0x000fcc0008000000 */
.L_x_40:
[----:B------:R-:W-:-:S09]  /*d860*/  ULEA UR76, UR68, UR69, 0x3 ;  /* 0x00000045444c7291 */ /* 0x000fd2000f8e18ff */
[----:B----4-:R-:W2:Y:S01]  /*d870*/  LDL.64 R152, [UR76+0x10] ;  /* 0x0000104cff987983 */ /* 0x010ea20008100a00 */
[----:B------:R-:W-:Y:S01]  /*d880*/  BSSY.RECONVERGENT B0, `(.L_x_25) ;  /* 0x0000007000007945 */ /* 0x000fe20003800200 */
[----:B------:R-:W-:Y:S01]  /*d890*/  UIADD3 UR68, UPT, UPT, UR68, 0x4, URZ ;  /* 0x0000000444447890 */ /* 0x000fe2000fffe0ff */
[----:B------:R-:W-:-:S03]  /*d8a0*/  MOV R0, 0xd8f0 ;  /* 0x0000d8f000007802 */ /* 0x000fc60000000f00 */
[----:B------:R-:W-:Y:S01]  /*d8b0*/  UISETP.NE.AND UP1, UPT, UR68, 0x64, UPT ;  /* 0x000000644400788c */ /* 0x000fe2000bf25270 */
[----:B--2---:R-:W-:-:S10]  /*d8c0*/  DADD R150, -RZ, |R152| ;  /* 0x00000000ff967229 */ /* 0x004fd40000000598 */
[----:B------:R-:W-:-:S07]  /*d8d0*/  IMAD.MOV.U32 R154, RZ, RZ, R150 ;  /* 0x000000ffff9a7224 */ /* 0x000fce00078e0096 */
[----:B-----5:R-:W-:Y:S05]  /*d8e0*/  CALL.REL.NOINC `($_Z9RunKernelP8particleP11global_bestPi$__internal_accurate_pow) ;  /* 0x0000002800cc7944 */ /* 0x020fea0003c00000 */
[----:B------:R-:W-:Y:S05]  /*d8f0*/  BSYNC.RECONVERGENT B0 ;  /* 0x0000000000007941 */ /* 0x000fea0003800200 */
.L_x_25:
[----:B------:R-:W2:Y:S01]  /*d900*/  LDL.64 R6, [UR76+0x18] ;  /* 0x0000184cff067983 */ /* 0x000ea20008100a00 */
[C---:B------:R-:W-:Y:S01]  /*d910*/  DADD R150, R152.reuse, 3 ;  /* 0x4008000098967429 */ /* 0x040fe20000000000 */
[----:B------:R-:W-:Y:S01]  /*d920*/  MOV R154, R157 ;  /* 0x0000009d009a7202 */ /* 0x000fe20000000f00 */
[----:B------:R-:W-:Y:S01]  /*d930*/  IMAD.MOV.U32 R155, RZ, RZ, R156 ;  /* 0x000000ffff9b7224 */ /* 0x000fe200078e009c */
[----:B------:R-:W-:Y:S01]  /*d940*/  ISETP.GE.AND P3, PT, R153, RZ, PT ;  /* 0x000000ff9900720c */ /* 0x000fe20003f66270 */
[C---:B------:R-:W-:Y:S01]  /*d950*/  DSETP.NEU.AND P0, PT, R152.reuse, RZ, PT ;  /* 0x000000ff9800722a */ /* 0x040fe20003f0d000 */
[----:B------:R-:W-:Y:S01]  /*d960*/  BSSY.RECONVERGENT B0, `(.L_x_26) ;  /* 0x0000012000007945 */ /* 0x000fe20003800200 */
[----:B------:R-:W-:Y:S02]  /*d970*/  DSETP.NEU.AND P2, PT, R152, 1, PT ;  /* 0x3ff000009800742a */ /* 0x000fe40003f4d000 */
[----:B------:R-:W-:Y:S02]  /*d980*/  DADD R154, -RZ, -R154 ;  /* 0x00000000ff9a7229 */ /* 0x000fe4000000099a */
[----:B------:R-:W-:-:S04]  /*d990*/  LOP3.LUT R150, R151, 0x7ff00000, RZ, 0xc0, !PT ;  /* 0x7ff0000097967812 */ /* 0x000fc800078ec0ff */
[----:B------:R-:W-:-:S04]  /*d9a0*/  ISETP.NE.AND P1, PT, R150, 0x7ff00000, PT ;  /* 0x7ff000009600780c */ /* 0x000fc80003f25270 */
[----:B------:R-:W-:Y:S02]  /*d9b0*/  FSEL R151, R154, R157, !P3 ;  /* 0x0000009d9a977208 */ /* 0x000fe40005800000 */
[----:B------:R-:W-:Y:S02]  /*d9c0*/  FSEL R157, R155, R156, !P3 ;  /* 0x0000009c9b9d7208 */ /* 0x000fe40005800000 */
[----:B------:R-:W-:Y:S02]  /*d9d0*/  FSEL R150, R151, RZ, P0 ;  /* 0x000000ff97967208 */ /* 0x000fe40000000000 */
[----:B------:R-:W-:Y:S01]  /*d9e0*/  FSEL R151, R153, R157, !P0 ;  /* 0x0000009d99977208 */ /* 0x000fe20004000000 */
[----:B--2---:R-:W-:Y:S02]  /*d9f0*/  DADD R154, -RZ, |R6| ;  /* 0x00000000ff9a7229 */ /* 0x004fe40000000506 */
[----:B------:R-:W-:Y:S09]  /*da00*/  @P1 BRA `(.L_x_27) ;  /* 0x00000000001c1947 */ /* 0x000ff20003800000 */
[----:B------:R-:W-:-:S14]  /*da10*/  DSETP.NAN.AND P0, PT, R152, R152, PT ;  /* 0x000000989800722a */ /* 0x000fdc0003f08000 */
[----:B------:R-:W-:Y:S01]  /*da20*/  @P0 DADD R150, R152, 3 ;  /* 0x4008000098960429 */ /* 0x000fe20000000000 */
[----:B------:R-:W-:Y:S10]  /*da30*/  @P0 BRA `(.L_x_27) ;  /* 0x0000000000100947 */ /* 0x000ff40003800000 */
[----:B------:R-:W-:-:S14]  /*da40*/  DSETP.NEU.AND P0, PT, |R152|, +INF , PT ;  /* 0x7ff000009800742a */ /* 0x000fdc0003f0d200 */
[----:B------:R-:W-:Y:S01]  /*da50*/  @!P0 IMAD.MOV.U32 R0, RZ, RZ, -0x100000 ;  /* 0xfff00000ff008424 */ /* 0x000fe200078e00ff */
[----:B------:R-:W-:-:S04]  /*da60*/  @!P0 MOV R150, RZ ;  /* 0x000000ff00968202 */ /* 0x000fc80000000f00 */
[----:B------:R-:W-:-:S07]  /*da70*/  @!P0 SEL R151, R0, 0x7ff00000, !P3 ;  /* 0x7ff0000000978807 */ /* 0x000fce0005800000 */
.L_x_27:
[----:B------:R-:W-:Y:S05]  /*da80*/  BSYNC.RECONVERGENT B0 ;  /* 0x0000000000007941 */ /* 0x000fea0003800200 */
.L_x_26:
[----:B------:R-:W-:Y:S01]  /*da90*/  FSEL R152, R150, RZ, P2 ;  /* 0x000000ff96987208 */ /* 0x000fe20001000000 */
[----:B------:R-:W-:Y:S01]  /*daa0*/  BSSY.RECONVERGENT B0, `(.L_x_28) ;  /* 0x0000006000007945 */ /* 0x000fe20003800200 */
[----:B------:R-:W-:Y:S01]  /*dab0*/  FSEL R153, R151, 1.875, P2 ;  /* 0x3ff0000097997808 */ /* 0x000fe20001000000 */
[----:B------:R-:W-:Y:S01]  /*dac0*/  IMAD.MOV.U32 R151, RZ, RZ, R155 ;  /* 0x000000ffff977224 */ /* 0x000fe200078e009b */
[----:B------:R-:W-:-:S04]  /*dad0*/  MOV R0, 0xdb00 ;  /* 0x0000db0000007802 */ /* 0x000fc80000000f00 */
[----:B------:R-:W-:-:S11]  /*dae0*/  DADD R152, R148, R152 ;  /* 0x0000000094987229 */ /* 0x000fd60000000098 */
[----:B------:R-:W-:Y:S05]  /*daf0*/  CALL.REL.NOINC `($_Z9RunKernelP8particleP11global_bestPi$__internal_accurate_pow) ;  /* 0x0000002800487944 */ /* 0x000fea0003c00000 */
[----:B------:R-:W-:Y:S05]  /*db00*/  BSYNC.RECONVERGENT B0 ;  /* 0x0000000000007941 */ /* 0x000fea0003800200 */
.L_x_28:
[C---:B------:R-:W-:Y:S01]  /*db10*/  DADD R148, R6.reuse, 3 ;  /* 0x4008000006947429 */ /* 0x040fe20000000000 */
[----:B------:R-:W-:Y:S01]  /*db20*/  IMAD.MOV.U32 R150, RZ, RZ, R157 ;  /* 0x000000ffff967224 */ /* 0x000fe200078e009d */
[----:B------:R-:W-:Y:S01]  /*db30*/  MOV R151, R156 ;  /* 0x0000009c00977202 */ /* 0x000fe20000000f00 */
[----:B------:R-:W-:Y:S01]  /*db40*/  DSETP.NEU.AND P0, PT, R6, RZ, PT ;  /* 0x000000ff0600722a */ /* 0x000fe20003f0d000 */
[----:B------:R-:W-:Y:S01]  /*db50*/  ISETP.GE.AND P2, PT, R7, RZ, PT ;  /* 0x000000ff0700720c */ /* 0x000fe20003f46270 */
[----:B------:R-:W-:Y:S03]  /*db60*/  BSSY.RECONVERGENT B0, `(.L_x_29) ;  /* 0x0000012000007945 */ /* 0x000fe60003800200 */
[----:B------:R-:W-:Y:S02]  /*db70*/  DADD R150, -RZ, -R150 ;  /* 0x00000000ff967229 */ /* 0x000fe40000000996 */
[----:B------:R-:W-:-:S04]  /*db80*/  LOP3.LUT R148, R149, 0x7ff00000, RZ, 0xc0, !PT ;  /* 0x7ff0000095947812 */ /* 0x000fc800078ec0ff */
[----:B------:R-:W-:-:S04]  /*db90*/  ISETP.NE.AND P1, PT, R148, 0x7ff00000, PT ;  /* 0x7ff000009400780c */ /* 0x000fc80003f25270 */
[----:B------:R-:W-:Y:S02]  /*dba0*/  FSEL R150, R150, R157, !P2 ;  /* 0x0000009d96967208 */ /* 0x000fe40005000000 */
[----:B------:R-:W-:Y:S02]  /*dbb0*/  FSEL R151, R151, R156, !P2 ;  /* 0x0000009c97977208 */ /* 0x000fe40005000000 */
[----:B------:R-:W-:Y:S02]  /*dbc0*/  FSEL R150, R150, RZ, P0 ;  /* 0x000000ff96967208 */ /* 0x000fe40000000000 */
[----:B------:R-:W-:-:S03]  /*dbd0*/  FSEL R151, R7, R151, !P0 ;  /* 0x0000009707977208 */ /* 0x000fc60004000000 */
[----:B------:R-:W-:Y:S05]  /*dbe0*/  @P1 BRA `(.L_x_30) ;  /* 0x0000000000241947 */ /* 0x000fea0003800000 */
[----:B------:R-:W-:-:S14]  /*dbf0*/  DSETP.NAN.AND P0, PT, R6, R6, PT ;  /* 0x000000060600722a */ /* 0x000fdc0003f08000 */
[----:B------:R-:W-:Y:S05]  /*dc00*/  @P0 BRA `(.L_x_31) ;  /* 0x0000000000180947 */ /* 0x000fea0003800000 */
[----:B------:R-:W-:-:S14]  /*dc10*/  DSETP.NEU.AND P0, PT, |R6|, +INF , PT ;  /* 0x7ff000000600742a */ /* 0x000fdc0003f0d200 */
[----:B------:R-:W-:Y:S05]  /*dc20*/  @P0 BRA `(.L_x_30) ;  /* 0x0000000000140947 */ /* 0x000fea0003800000 */
[----:B------:R-:W-:-:S05]  /*dc30*/  IMAD.MOV.U32 R150, RZ, RZ, -0x100000 ;  /* 0xfff00000ff967424 */ /* 0x000fca00078e00ff */
[----:B------:R-:W-:Y:S01]  /*dc40*/  SEL R151, R150, 0x7ff00000, !P2 ;  /* 0x7ff0000096977807 */ /* 0x000fe20005000000 */
[----:B------:R-:W-:Y:S01]  /*dc50*/  IMAD.MOV.U32 R150, RZ, RZ, RZ ;  /* 0x000000ffff967224 */ /* 0x000fe200078e00ff */
[----:B------:R-:W-:Y:S06]  /*dc60*/  BRA `(.L_x_30) ;  /* 0x0000000000047947 */ /* 0x000fec0003800000 */
.L_x_31:
[----:B------:R-:W-:-:S11]  /*dc70*/  DADD R150, R6, 3 ;  /* 0x4008000006967429 */ /* 0x000fd60000000000 */
.L_x_30:
[----:B------:R-:W-:Y:S05]  /*dc80*/  BSYNC.RECONVERGENT B0 ;  /* 0x0000000000007941 */ /* 0x000fea0003800200 */
.L_x_29:
[----:B------:R-:W2:Y:S01]  /*dc90*/  LDL.64 R148, [UR76+0x20] ;  /* 0x0000204cff947983 */ /* 0x000ea20008100a00 */
[----:B------:R-:W-:Y:S01]  /*dca0*/  DSETP.NEU.AND P0, PT, R6, 1, PT ;  /* 0x3ff000000600742a */ /* 0x000fe20003f0d000 */
[----:B------:R-:W-:Y:S01]  /*dcb0*/  BSSY.RECONVERGENT B0, `(.L_x_32) ;  /* 0x0000008000007945 */ /* 0x000fe20003800200 */
[----:B------:R-:W-:-:S04]  /*dcc0*/  MOV R0, 0xdd30 ;  /* 0x0000dd3000007802 */ /* 0x000fc80000000f00 */
[----:B------:R-:W-:Y:S02]  /*dcd0*/  FSEL R6, R150, RZ, P0 ;  /* 0x000000ff96067208 */ /* 0x000fe40000000000 */
[----:B------:R-:W-:-:S06]  /*dce0*/  FSEL R7, R151, 1.875, P0 ;  /* 0x3ff0000097077808 */ /* 0x000fcc0000000000 */
[----:B------:R-:W-:Y:S02]  /*dcf0*/  DADD R152, R152, R6 ;  /* 0x0000000098987229 */ /* 0x000fe40000000006 */
[----:B--2---:R-:W-:-:S10]  /*dd00*/  DADD R154, -RZ, |R148| ;  /* 0x00000000ff9a7229 */ /* 0x004fd40000000594 */
[----:B------:R-:W-:-:S07]  /*dd10*/  MOV R151, R155 ;  /* 0x0000009b00977202 */ /* 0x000fce0000000f00 */
[----:B------:R-:W-:Y:S05]  /*dd20*/  CALL.REL.NOINC `($_Z9RunKernelP8particleP11global_bestPi$__internal_accurate_pow) ;  /* 0x0000002400bc7944 */ /* 0x000fea0003c00000 */
[----:B------:R-:W-:Y:S05]  /*dd30*/  BSYNC.RECONVERGENT B0 ;  /* 0x0000000000007941 */ /* 0x000fea0003800200 */
.L_x_32:
[C---:B------:R-:W-:Y:S01]  /*dd40*/  DADD R6, R148.reuse, 3 ;  /* 0x4008000094067429 */ /* 0x040fe20000000000 */
[----:B------:R-:W-:Y:S01]  /*dd50*/  IMAD.MOV.U32 R150, RZ, RZ, R157 ;  /* 0x000000ffff967224 */ /* 0x000fe200078e009d */
[----:B------:R-:W-:Y:S01]  /*dd60*/  ISETP.GE.AND P2, PT, R149, RZ, PT ;  /* 0x000000ff9500720c */ /* 0x000fe20003f46270 */
[----:B------:R-:W-:Y:S01]  /*dd70*/  IMAD.MOV.U32 R151, RZ, RZ, R156 ;  /* 0x000000ffff977224 */ /* 0x000fe200078e009c */
[----:B------:R-:W-:Y:S01]  /*dd80*/  DSETP.NEU.AND P0, PT, R148, RZ, PT ;  /* 0x000000ff9400722a */ /* 0x000fe20003f0d000 */
[----:B------:R-:W-:Y:S04]  /*dd90*/  BSSY.RECONVERGENT B0, `(.L_x_33) ;  /* 0x0000012000007945 */ /* 0x000fe80003800200 */
[----:B------:R-:W-:Y:S01]  /*dda0*/  DADD R150, -RZ, -R150 ;  /* 0x00000000ff967229 */ /* 0x000fe20000000996 */
[----:B------:R-:W-:-:S04]  /*ddb0*/  LOP3.LUT R6, R7, 0x7ff00000, RZ, 0xc0, !PT ;  /* 0x7ff0000007067812 */ /* 0x000fc800078ec0ff */
[----:B------:R-:W-:-:S05]  /*ddc0*/  ISETP.NE.AND P1, PT, R6, 0x7ff00000, PT ;  /* 0x7ff000000600780c */ /* 0x000fca0003f25270 */
[----:B------:R-:W-:Y:S02]  /*ddd0*/  FSEL R150, R150, R157, !P2 ;  /* 0x0000009d96967208 */ /* 0x000fe40005000000 */
[----:B------:R-:W-:Y:S02]  /*dde0*/  FSEL R151, R151, R156, !P2 ;  /* 0x0000009c97977208 */ /* 0x000fe40005000000 */
[----:B------:R-:W-:Y:S02]  /*ddf0*/  FSEL R150, R150, RZ, P0 ;  /* 0x000000ff96967208 */ /* 0x000fe40000000000 */
[----:B------:R-:W-:Y:S02]  /*de00*/  FSEL R151, R149, R151, !P0 ;  /* 0x0000009795977208 */ /* 0x000fe40004000000 */
[----:B------:R-:W-:Y:S05]  /*de10*/  @P1 BRA `(.L_x_34) ;  /* 0x0000000000241947 */ /* 0x000fea0003800000 */
[----:B------:R-:W-:-:S14]  /*de20*/  DSETP.NAN.AND P0, PT, R148, R148, PT ;  /* 0x000000949400722a */ /* 0x000fdc0003f08000 */
[----:B------:R-:W-:Y:S05]  /*de30*/  @P0 BRA `(.L_x_35) ;  /* 0x0000000000180947 */ /* 0x000fea0003800000 */
[----:B------:R-:W-:-:S14]  /*de40*/  DSETP.NEU.AND P0, PT, |R148|, +INF , PT ;  /* 0x7ff000009400742a */ /* 0x000fdc0003f0d200 */
[----:B------:R-:W-:Y:S05]  /*de50*/  @P0 BRA `(.L_x_34) ;  /* 0x0000000000140947 */ /* 0x000fea0003800000 */
[----:B------:R-:W-:-:S04]  /*de60*/  MOV R150, 0xfff00000 ;  /* 0xfff0000000967802 */ /* 0x000fc80000000f00 */
[----:B------:R-:W-:Y:S01]  /*de70*/  SEL R151, R150, 0x7ff00000, !P2 ;  /* 0x7ff0000096977807 */ /* 0x000fe20005000000 */
[----:B------:R-:W-:Y:S01]  /*de80*/  IMAD.MOV.U32 R150, RZ, RZ, RZ ;  /* 0x000000ffff967224 */ /* 0x000fe200078e00ff */
[----:B------:R-:W-:Y:S06]  /*de90*/  BRA `(.L_x_34) ;  /* 0x0000000000047947 */ /* 0x000fec0003800000 */
.L_x_35:
[----:B------:R-:W-:-:S11]  /*dea0*/  DADD R150, R148, 3 ;  /* 0x4008000094967429 */ /* 0x000fd60000000000 */
.L_x_34:
[----:B------:R-:W-:Y:S05]  /*deb0*/  BSYNC.RECONVERGENT B0 ;  /* 0x0000000000007941 */ /* 0x000fea0003800200 */
.L_x_33:
        /* <DEDUP_REMOVED lines=8> */
[----:B------:R-:W-:-:S07]  /*df40*/  IMAD.MOV.U32 R151, RZ, RZ, R155 ;  /* 0x000000ffff977224 */ /* 0x000fce00078e009b */
[----:B------:R-:W-:Y:S05]  /*df50*/  CALL.REL.NOINC `($_Z9RunKernelP8particleP11global_bestPi$__internal_accurate_pow) ;  /* 0x0000002400307944 */ /* 0x000fea0003c00000 */
[----:B------:R-:W-:Y:S05]  /*df60*/  BSYNC.RECONVERGENT B0 ;  /* 0x0000000000007941 */ /* 0x000fea0003800200 */
.L_x_36:
[C---:B------:R-:W-:Y:S01]  /*df70*/  DADD R148, R6.reuse, 3 ;  /* 0x4008000006947429 */ /* 0x040fe20000000000 */
[----:B------:R-:W-:Y:S01]  /*df80*/  MOV R150, R157 ;  /* 0x0000009d00967202 */ /* 0x000fe20000000f00 */
[----:B------:R-:W-:Y:S01]  /*df90*/  IMAD.MOV.U32 R151, RZ, RZ, R156 ;  /* 0x000000ffff977224 */ /* 0x000fe200078e009c */
[----:B------:R-:W-:Y:S01]  /*dfa0*/  ISETP.GE.AND P2, PT, R7, RZ, PT ;  /* 0x000000ff0700720c */ /* 0x000fe20003f46270 */
[----:B------:R-:W-:Y:S01]  /*dfb0*/  DSETP.NEU.AND P0, PT, R6, RZ, PT ;  /* 0x000000ff0600722a */ /* 0x000fe20003f0d000 */
        /* <DEDUP_REMOVED lines=14> */
[----:B------:R-:W-:Y:S02]  /*e0a0*/  SEL R149, R148, 0x7ff00000, !P2 ;  /* 0x7ff0000094957807 */ /* 0x000fe40005000000 */
[----:B------:R-:W-:Y:S01]  /*e0b0*/  MOV R148, RZ ;  /* 0x000000ff00947202 */ /* 0x000fe20000000f00 */
[----:B------:R-:W-:Y:S06]  /*e0c0*/  BRA `(.L_x_38) ;  /* 0x0000000000047947 */ /* 0x000fec0003800000 */
.L_x_39:
[----:B------:R-:W-:-:S11]  /*e0d0*/  DADD R148, R6, 3 ;  /* 0x4008000006947429 */ /* 0x000fd60000000000 */
.L_x_38:
[----:B------:R-:W-:Y:S05]  /*e0e0*/  BSYNC.RECONVERGENT B0 ;  /* 0x0000000000007941 */ /* 0x000fea0003800200 */
.L_x_37:
[----:B------:R-:W-:-:S06]  /*e0f0*/  DSETP.NEU.AND P0, PT, R6, 1, PT ;  /* 0x3ff000000600742a */ /* 0x000fcc0003f0d000 */
[----:B------:R-:W-:Y:S02]  /*e100*/  FSEL R148, R148, RZ, P0 ;  /* 0x000000ff94947208 */ /* 0x000fe40000000000 */
[----:B------:R-:W-:-:S06]  /*e110*/  FSEL R149, R149, 1.875, P0 ;  /* 0x3ff0000095957808 */ /* 0x000fcc0000000000 */
[----:B------:R-:W-:Y:S01]  /*e120*/  DADD R148, R152, R148 ;  /* 0x0000000098947229 */ /* 0x000fe20000000094 */
[----:B------:R-:W-:Y:S10]  /*e130*/  BRA.U UP1, `(.L_x_40) ;  /* 0xfffffff501c87547 */ /* 0x000ff4000b83ffff */
[----:B------:R-:W0:Y:S01]  /*e140*/  S2R R0, SR_TID.X ;  /* 0x0000000000007919 */ /* 0x000e220000002100 */
[----:B------:R-:W0:Y:S01]  /*e150*/  LDC.64 R6, c[0x0][0x380] ;  /* 0x0000e000ff067b82 */ /* 0x000e220000000a00 */
[----:B------:R-:W-:Y:S01]  /*e160*/  DADD R244, -RZ, |R148| ;  /* 0x00000000fff47229 */ /* 0x000fe20000000594 */
[----:B------:R-:W-:Y:S01]  /*e170*/  BSSY.RECONVERGENT B0, `(.L_x_41) ;  /* 0x00000d0000007945 */ /* 0x000fe20003800200 */
[----:B------:R-:W-:Y:S01]  /*e180*/  DSETP.GEU.AND P0, PT, |R148|, R4, PT ;  /* 0x000000049400722a */ /* 0x000fe20003f0e200 */
[----:B0-----:R-:W-:-:S05]  /*e190*/  IMAD.WIDE.U32 R6, R0, 0xc98, R6 ;  /* 0x00000c9800067825 */ /* 0x001fca00078e0006 */
[----:B------:R0:W-:Y:S08]  /*e1a0*/  STG.E.64 desc[UR70][R6.64+0x8], R244 ;  /* 0x000008f406007986 */ /* 0x0001f0000c101b46 */
[----:B------:R-:W-:Y:S05]  /*e1b0*/  @P0 BRA `(.L_x_42) ;  /* 0x0000000c002c0947 */ /* 0x000fea0003800000 */
[----:B------:R-:W2:Y:S04]  /*e1c0*/  LDG.E.64 R148, desc[UR70][R6.64+0x18] ;  /* 0x0000184606947981 */ /* 0x000ea8000c1e1b00 */
[----:B------:R-:W3:Y:S04]  /*e1d0*/  LDG.E.64 R150, desc[UR70][R6.64+0x20] ;  /* 0x0000204606967981 */ /* 0x000ee8000c1e1b00 */
[----:B------:R-:W4:Y:S04]  /*e1e0*/  LDG.E.64 R152, desc[UR70][R6.64+0x28] ;  /* 0x0000284606987981 */ /* 0x000f28000c1e1b00 */
[----:B------:R-:W5:Y:S04]  /*e1f0*/  LDG.E.64 R154, desc[UR70][R6.64+0x30] ;  /* 0x00003046069a7981 */ /* 0x000f68000c1e1b00 */
        /* <DEDUP_REMOVED lines=46> */
[----:B--2---:R1:W-:Y:S04]  /*e4e0*/  STG.E.64 desc[UR70][R6.64+0x660], R148 ;  /* 0x0006609406007986 */ /* 0x0043e8000c101b46 */
[----:B---3--:R2:W-:Y:S04]  /*e4f0*/  STG.E.64 desc[UR70][R6.64+0x668], R150 ;  /* 0x0006689606007986 */ /* 0x0085e8000c101b46 */
[----:B----4-:R3:W-:Y:S04]  /*e500*/  STG.E.64 desc[UR70][R6.64+0x670], R152 ;  /* 0x0006709806007986 */ /* 0x0107e8000c101b46 */
[----:B-----5:R4:W-:Y:S04]  /*e510*/  STG.E.64 desc[UR70][R6.64+0x678], R154 ;  /* 0x0006789a06007986 */ /* 0x0209e8000c101b46 */
[----:B------:R5:W-:Y:S04]  /*e520*/  STG.E.64 desc[UR70][R6.64+0x680], R156 ;  /* 0x0006809c06007986 */ /* 0x000be8000c101b46 */
        /* <DEDUP_REMOVED lines=44> */
[----:B-1----:R-:W5:Y:S04]  /*e7f0*/  LDG.E.64 R148, desc[UR70][R6.64+0x1a8] ;  /* 0x0001a84606947981 */ /* 0x002f68000c1e1b00 */
[----:B--2---:R-:W2:Y:S04]  /*e800*/  LDG.E.64 R150, desc[UR70][R6.64+0x1b0] ;  /* 0x0001b04606967981 */ /* 0x004ea8000c1e1b00 */
[----:B---3--:R-:W3:Y:S04]  /*e810*/  LDG.E.64 R152, desc[UR70][R6.64+0x1b8] ;  /* 0x0001b84606987981 */ /* 0x008ee8000c1e1b00 */
[----:B----4-:R-:W4:Y:S04]  /*e820*/  LDG.E.64 R154, desc[UR70][R6.64+0x1c0] ;  /* 0x0001c046069a7981 */ /* 0x010f28000c1e1b00 */
[----:B-----5:R-:W5:Y:S04]  /*e830*/  LDG.E.64 R156, desc[UR70][R6.64+0x1c8] ;  /* 0x0001c846069c7981 */ /* 0x020f68000c1e1b00 */
[----:B0-----:R-:W5:Y:S04]  /*e840*/  LDG.E.64 R158, desc[UR70][R6.64+0x1d0] ;  /* 0x0001d046069e7981 */ /* 0x001f68000c1e1b00 */
        /* <DEDUP_REMOVED lines=43> */
[----:B------:R0:W-:Y:S04]  /*eb00*/  STG.E.64 desc[UR70][R6.64+0x658], R4 ;  /* 0x0006580406007986 */ /* 0x0001e8000c101b46 */
[----:B0-----:R-:W5:Y:S04]  /*eb10*/  LDG.E.64 R4, desc[UR70][R6.64+0x1a0] ;  /* 0x0001a04606047981 */ /* 0x001f68000c1e1b00 */
[----:B------:R-:W-:Y:S04]  /*eb20*/  STG.E.64 desc[UR70][R6.64+0x650], R244 ;  /* 0x000650f406007986 */ /* 0x000fe8000c101b46 */
[----:B------:R-:W-:Y:S04]  /*eb30*/  STG.E.64 desc[UR70][R6.64+0x7f0], R148 ;  /* 0x0007f09406007986 */ /* 0x000fe8000c101b46 */
[----:B--2---:R-:W-:Y:S04]  /*eb40*/  STG.E.64 desc[UR70][R6.64+0x7f8], R150 ;  /* 0x0007f89606007986 */ /* 0x004fe8000c101b46 */
[----:B---3--:R-:W-:Y:S04]  /*eb50*/  STG.E.64 desc[UR70][R6.64+0x800], R152 ;  /* 0x0008009806007986 */ /* 0x008fe8000c101b46 */
[----:B----4-:R-:W-:Y:S04]  /*eb60*/  STG.E.64 desc[UR70][R6.64+0x808], R154 ;  /* 0x0008089a06007986 */ /* 0x010fe8000c101b46 */
[----:B-----5:R-:W-:Y:S04]  /*eb70*/  STG.E.64 desc[UR70][R6.64+0x810], R156 ;  /* 0x0008109c06007986 */ /* 0x020fe8000c101b46 */
[----:B------:R-:W-:Y:S04]  /*eb80*/  STG.E.64 desc[UR70][R6.64+0x818], R158 ;  /* 0x0008189e06007986 */ /* 0x000fe8000c101b46 */
        /* <DEDUP_REMOVED lines=43> */
[----:B------:R0:W-:Y:S02]  /*ee40*/  STG.E.64 desc[UR70][R6.64+0x7e8], R4 ;  /* 0x0007e80406007986 */ /* 0x0001e4000c101b46 */
[----:B0-----:R-:W-:-:S02]  /*ee50*/  IMAD.MOV.U32 R4, RZ, RZ, R244 ;  /* 0x000000ffff047224 */ /* 0x001fc400078e00f4 */
[----:B------:R-:W-:-:S07]  /*ee60*/  IMAD.MOV.U32 R5, RZ, RZ, R245 ;  /* 0x000000ffff057224 */ /* 0x000fce00078e00f5 */
.L_x_42:
[----:B------:R-:W-:Y:S05]  /*ee70*/  BSYNC.RECONVERGENT B0 ;  /* 0x0000000000007941 */ /* 0x000fea0003800200 */
.L_x_41:
[----:B------:R-:W-:Y:S01]  /*ee80*/  DSETP.GEU.AND P0, PT, R4, R250, PT ;  /* 0x000000fa0400722a */ /* 0x000fe20003f0e000 */
[----:B------:R-:W-:-:S13]  /*ee90*/  BSSY.RECONVERGENT B0, `(.L_x_43) ;  /* 0x00000a2000007945 */ /* 0x000fda0003800200 */
[----:B------:R-:W-:Y:S05]  /*eea0*/  @P0 BRA `(.L_x_44) ;  /* 0x0000000800800947 */ /* 0x000fea0003800000 */
[----:B------:R-:W2:Y:S04]  /*eeb0*/  LDG.E.64 R240, desc[UR70][R6.64+0x658] ;  /* 0x0006584606f07981 */ /* 0x000ea8000c1e1b00 */
[----:B------:R-:W2:Y:S04]  /*eec0*/  LDG.E.64 R242, desc[UR70][R6.64+0x660] ;  /* 0x0006604606f27981 */ /* 0x000ea8000c1e1b00 */
[----:B------:R-:W3:Y:S04]  /*eed0*/  LDG.E.64 R148, desc[UR70][R6.64+0x668] ;  /* 0x0006684606947981 */ /* 0x000ee8000c1e1b00 */
[----:B------:R-:W3:Y:S04]  /*eee0*/  LDG.E.64 R150, desc[UR70][R6.64+0x670] ;  /* 0x0006704606967981 */ /* 0x000ee8000c1e1b00 */
[----:B------:R-:W4:Y:S04]  /*eef0*/  LDG.E.64 R152, desc[UR70][R6.64+0x678] ;  /* 0x0006784606987981 */ /* 0x000f28000c1e1b00 */
        /* <DEDUP_REMOVED lines=42> */
[----:B------:R-:W5:Y:S01]  /*f1a0*/  LDG.E.64 R238, desc[UR70][R6.64+0x7d0] ;  /* 0x0007d04606ee7981 */ /* 0x000f62000c1e1b00 */
[----:B0-----:R-:W-:Y:S01]  /*f1b0*/  MOV R244, 0x400 ;  /* 0x0000040000f47802 */ /* 0x001fe20000000f00 */
[----:B------:R-:W0:Y:S03]  /*f1c0*/  S2R R245, SR_CgaCtaId ;  /* 0x0000000000f57919 */ /* 0x000e260000008800 */
[----:B------:R-:W-:Y:S01]  /*f1d0*/  IADD3 R246, PT, PT, R244, 0x1e0, RZ ;  /* 0x000001e0f4f67810 */ /* 0x000fe20007ffe0ff */
[----:B------:R-:W5:Y:S04]  /*f1e0*/  LDG.E.64 R248, desc[UR70][R6.64+0x958] ;  /* 0x0009584606f87981 */ /* 0x000f68000c1e1b00 */
[----:B------:R-:W5:Y:S01]  /*f1f0*/  LDG.E.64 R250, desc[UR70][R6.64+0x960] ;  /* 0x0009604606fa7981 */ /* 0x000f62000c1e1b00 */
[----:B0-----:R-:W-:-:S02]  /*f200*/  LEA R247, R245, R244, 0x18 ;  /* 0x000000f4f5f77211 */ /* 0x001fc400078ec0ff */
[----:B------:R-:W-:-:S03]  /*f210*/  LEA R245, R245, R246, 0x18 ;  /* 0x000000f6f5f57211 */ /* 0x000fc600078ec0ff */
[C---:B------:R-:W-:Y:S02]  /*f220*/  IMAD R247, R0.reuse, 0x8, R247 ;  /* 0x0000000800f77824 */ /* 0x040fe400078e02f7 */
[----:B------:R-:W-:Y:S02]  /*f230*/  IMAD R0, R0, 0x320, R245 ;  /* 0x0000032000007824 */ /* 0x000fe400078e02f5 */
[----:B------:R-:W5:Y:S04]  /*f240*/  LDG.E.64 R244, desc[UR70][R6.64+0x968] ;  /* 0x0009684606f47981 */ /* 0x000f68000c1e1b00 */
[----:B------:R0:W-:Y:S04]  /*f250*/  STS.64 [R247], R4 ;  /* 0x00000004f7007388 */ /* 0x0001e80000000a00 */
[----:B0-----:R-:W5:Y:S04]  /*f260*/  LDG.E.64 R246, desc[UR70][R6.64+0x970] ;  /* 0x0009704606f67981 */ /* 0x001f68000c1e1b00 */
[----:B--2---:R0:W-:Y:S04]  /*f270*/  STS.128 [R0], R240 ;  /* 0x000000f000007388 */ /* 0x0041e80000000c00 */
[----:B---3--:R1:W-:Y:S04]  /*f280*/  STS.128 [R0+0x10], R148 ;  /* 0x0000109400007388 */ /* 0x0083e80000000c00 */
[----:B----4-:R2:W-:Y:S04]  /*f290*/  STS.128 [R0+0x20], R152 ;  /* 0x0000209800007388 */ /* 0x0105e80000000c00 */
[----:B0-----:R-:W3:Y:S04]  /*f2a0*/  LDG.E.64 R240, desc[UR70][R6.64+0x948] ;  /* 0x0009484606f07981 */ /* 0x001ee8000c1e1b00 */
[----:B-----5:R0:W-:Y:S04]  /*f2b0*/  STS.128 [R0+0x30], R156 ;  /* 0x0000309c00007388 */ /* 0x0201e80000000c00 */
[----:B-1----:R-:W4:Y:S04]  /*f2c0*/  LDG.E.64 R148, desc[UR70][R6.64+0x7d8] ;  /* 0x0007d84606947981 */ /* 0x002f28000c1e1b00 */
[----:B------:R1:W-:Y:S04]  /*f2d0*/  STS.128 [R0+0x40], R160 ;  /* 0x000040a000007388 */ /* 0x0003e80000000c00 */
[----:B------:R-:W4:Y:S04]  /*f2e0*/  LDG.E.64 R150, desc[UR70][R6.64+0x7e0] ;  /* 0x0007e04606967981 */ /* 0x000f28000c1e1b00 */
[----:B------:R5:W-:Y:S04]  /*f2f0*/  STS.128 [R0+0x50], R164 ;  /* 0x000050a400007388 */ /* 0x000be80000000c00 */
[----:B--2---:R-:W2:Y:S04]  /*f300*/  LDG.E.64 R152, desc[UR70][R6.64+0x7e8] ;  /* 0x0007e84606987981 */ /* 0x004ea8000c1e1b00 */
[----:B------:R5:W-:Y:S04]  /*f310*/  STS.128 [R0+0x60], R168 ;  /* 0x000060a800007388 */ /* 0x000be80000000c00 */
[----:B------:R-:W2:Y:S04]  /*f320*/  LDG.E.64 R154, desc[UR70][R6.64+0x7f0] ;  /* 0x0007f046069a7981 */ /* 0x000ea8000c1e1b00 */
[----:B------:R5:W-:Y:S04]  /*f330*/  STS.128 [R0+0x70], R172 ;  /* 0x000070ac00007388 */ /* 0x000be80000000c00 */
[----:B0-----:R-:W3:Y:S04]  /*f340*/  LDG.E.64 R156, desc[UR70][R6.64+0x7f8] ;  /* 0x0007f846069c7981 */ /* 0x001ee8000c1e1b00 */
[----:B------:R0:W-:Y:S04]  /*f350*/  STS.128 [R0+0x80], R176 ;  /* 0x000080b000007388 */ /* 0x0001e80000000c00 */
[----:B------:R-:W3:Y:S04]  /*f360*/  LDG.E.64 R158, desc[UR70][R6.64+0x800] ;  /* 0x00080046069e7981 */ /* 0x000ee8000c1e1b00 */
[----:B------:R0:W-:Y:S04]  /*f370*/  STS.128 [R0+0x90], R180 ;  /* 0x000090b400007388 */ /* 0x0001e80000000c00 */
[----:B-1----:R-:W3:Y:S04]  /*f380*/  LDG.E.64 R160, desc[UR70][R6.64+0x808] ;  /* 0x0008084606a07981 */ /* 0x002ee8000c1e1b00 */
[----:B------:R1:W-:Y:S04]  /*f390*/  STS.128 [R0+0xa0], R184 ;  /* 0x0000a0b800007388 */ /* 0x0003e80000000c00 */
[----:B------:R-:W3:Y:S04]  /*f3a0*/  LDG.E.64 R162, desc[UR70][R6.64+0x810] ;  /* 0x0008104606a27981 */ /* 0x000ee8000c1e1b00 */
[----:B------:R1:W-:Y:S04]  /*f3b0*/  STS.128 [R0+0xb0], R188 ;  /* 0x0000b0bc00007388 */ /* 0x0003e80000000c00 */
[----:B-----5:R-:W5:Y:S04]  /*f3c0*/  LDG.E.64 R164, desc[UR70][R6.64+0x818] ;  /* 0x0008184606a47981 */ /* 0x020f68000c1e1b00 */
[----:B------:R1:W-:Y:S04]  /*f3d0*/  STS.128 [R0+0xc0], R192 ;  /* 0x0000c0c000007388 */ /* 0x0003e80000000c00 */
[----:B------:R-:W5:Y:S04]  /*f3e0*/  LDG.E.64 R166, desc[UR70][R6.64+0x820] ;  /* 0x0008204606a67981 */ /* 0x000f68000c1e1b00 */
        /* <DEDUP_REMOVED lines=9> */
[----:B0-----:R-:W5:Y:S04]  /*f480*/  LDG.E.64 R176, desc[UR70][R6.64+0x848] ;  /* 0x0008484606b07981 */ /* 0x001f68000c1e1b00 */
[----:B------:R0:W-:Y:S04]  /*f490*/  STS.128 [R0+0x120], R216 ;  /* 0x000120d800007388 */ /* 0x0001e80000000c00 */
[----:B------:R-:W5:Y:S04]  /*f4a0*/  LDG.E.64 R178, desc[UR70][R6.64+0x850] ;  /* 0x0008504606b27981 */ /* 0x000f68000c1e1b00 */
[----:B------:R0:W-:Y:S04]  /*f4b0*/  STS.128 [R0+0x130], R220 ;  /* 0x000130dc00007388 */ /* 0x0001e80000000c00 */
[----:B------:R-:W5:Y:S04]  /*f4c0*/  LDG.E.64 R180, desc[UR70][R6.64+0x858] ;  /* 0x0008584606b47981 */ /* 0x000f68000c1e1b00 */
[----:B------:R0:W-:Y:S04]  /*f4d0*/  STS.128 [R0+0x140], R224 ;  /* 0x000140e000007388 */ /* 0x0001e80000000c00 */
[----:B------:R-:W5:Y:S04]  /*f4e0*/  LDG.E.64 R182, desc[UR70][R6.64+0x860] ;  /* 0x0008604606b67981 */ /* 0x000f68000c1e1b00 */
[----:B------:R0:W-:Y:S04]  /*f4f0*/  STS.128 [R0+0x150], R228 ;  /* 0x000150e400007388 */ /* 0x0001e80000000c00 */
[----:B-1----:R-:W5:Y:S04]  /*f500*/  LDG.E.64 R184, desc[UR70][R6.64+0x868] ;  /* 0x0008684606b87981 */ /* 0x002f68000c1e1b00 */
[----:B------:R1:W-:Y:S04]  /*f510*/  STS.128 [R0+0x160], R232 ;  /* 0x000160e800007388 */ /* 0x0003e80000000c00 */
[----:B------:R-:W5:Y:S04]  /*f520*/  LDG.E.64 R186, desc[UR70][R6.64+0x870] ;  /* 0x0008704606ba7981 */ /* 0x000f68000c1e1b00 */
[----:B------:R1:W-:Y:S04]  /*f530*/  STS.128 [R0+0x170], R236 ;  /* 0x000170ec00007388 */ /* 0x0003e80000000c00 */
        /* <DEDUP_REMOVED lines=22> */
[----:B-1----:R-:W5:Y:S04]  /*f6a0*/  LDG.E.64 R232, desc[UR70][R6.64+0x928] ;  /* 0x0009284606e87981 */ /* 0x002f68000c1e1b00 */
[----:B------:R-:W5:Y:S04]  /*f6b0*/  LDG.E.64 R234, desc[UR70][R6.64+0x930] ;  /* 0x0009304606ea7981 */ /* 0x000f68000c1e1b00 */
[----:B------:R-:W5:Y:S04]  /*f6c0*/  LDG.E.64 R236, desc[UR70][R6.64+0x938] ;  /* 0x0009384606ec7981 */ /* 0x000f68000c1e1b00 */
[----:B------:R-:W5:Y:S04]  /*f6d0*/  LDG.E.64 R238, desc[UR70][R6.64+0x940] ;  /* 0x0009404606ee7981 */ /* 0x000f68000c1e1b00 */
[----:B------:R-:W5:Y:S04]  /*f6e0*/  LDG.E.64 R242, desc[UR70][R6.64+0x950] ;  /* 0x0009504606f27981 */ /* 0x000f68000c1e1b00 */
[----:B------:R-:W-:Y:S04]  /*f6f0*/  STS.128 [R0+0x310], R244 ;  /* 0x000310f400007388 */ /* 0x000fe80000000c00 */
[----:B------:R0:W-:Y:S02]  /*f700*/  STS.128 [R0+0x300], R248 ;  /* 0x000300f800007388 */ /* 0x0001e40000000c00 */
[----:B0-----:R-:W-:-:S02]  /*f710*/  IMAD.MOV.U32 R250, RZ, RZ, R4 ;  /* 0x000000fffffa7224 */ /* 0x001fc400078e0004 */
[----:B----4-:R1:W-:Y:S04]  /*f720*/  STS.128 [R0+0x180], R148 ;  /* 0x0001809400007388 */ /* 0x0103e80000000c00 */
[----:B--2---:R1:W-:Y:S04]  /*f730*/  STS.128 [R0+0x190], R152 ;  /* 0x0001909800007388 */ /* 0x0043e80000000c00 */
[----:B---3--:R1:W-:Y:S04]  /*f740*/  STS.128 [R0+0x1a0], R156 ;  /* 0x0001a09c00007388 */ /* 0x0083e80000000c00 */
[----:B------:R1:W-:Y:S04]  /*f750*/  STS.128 [R0+0x1b0], R160 ;  /* 0x0001b0a000007388 */ /* 0x0003e80000000c00 */
[----:B-----5:R1:W-:Y:S04]  /*f760*/  STS.128 [R0+0x1c0], R164 ;  /* 0x0001c0a400007388 */ /* 0x0203e80000000c00 */
        /* <DEDUP_REMOVED lines=18> */
[----:B------:R1:W-:Y:S01]  /*f890*/  STS.128 [R0+0x2f0], R240 ;  /* 0x0002f0f000007388 */ /* 0x0003e20000000c00 */
[----:B------:R-:W-:-:S07]  /*f8a0*/  MOV R251, R5 ;  /* 0x0000000500fb7202 */ /* 0x000fce0000000f00 */
.L_x_44:
[----:B------:R-:W-:Y:S05]  /*f8b0*/  BSYNC.RECONVERGENT B0 ;  /* 0x0000000000007941 */ /* 0x000fea0003800200 */
.L_x_43:
[----:B------:R-:W-:Y:S05]  /*f8c0*/  BRA.U UP0, `(.L_x_45) ;  /* 0xffffff4500087547 */ /* 0x000fea000b83ffff */
[----:B------:R-:W2:Y:S08]  /*f8d0*/  LDC.64 R2, c[0x0][0x388] ;  /* 0x0000e200ff027b82 */ /* 0x000eb00000000a00 */
[----:B------:R-:W-:Y:S01]  /*f8e0*/  BAR.SYNC.DEFER_BLOCKING 0x0 ;  /* 0x0000000000007b1d */ /* 0x000fe20000010000 */
[----:B------:R-:W-:Y:S01]  /*f8f0*/  IMAD.MOV.U32 R8, RZ, RZ, -0x1 ;  /* 0xffffffffff087424 */ /* 0x000fe200078e00ff */
[----:B0-----:R-:W-:Y:S01]  /*f900*/  MOV R6, 0xffffffff ;  /* 0xffffffff00067802 */ /* 0x001fe20000000f00 */
[----:B------:R-:W-:-:S02]  /*f910*/  IMAD.MOV.U32 R9, RZ, RZ, 0x7fefffff ;  /* 0x7fefffffff097424 */ /* 0x000fc400078e00ff */
[----:B------:R-:W-:Y:S01]  /*f920*/  IMAD.MOV.U32 R7, RZ, RZ, 0x7fefffff ;  /* 0x7fefffffff077424 */ /* 0x000fe200078e00ff */
[----:B------:R-:W0:Y:S02]  /*f930*/  LDCU.64 UR4, c[0x0][0x388] ;  /* 0x00007100ff0477ac */ /* 0x000e240008000a00 */
[----:B------:R-:W3:Y:S01]  /*f940*/  S2UR UR7, SR_CgaCtaId ;  /* 0x00000000000779c3 */ /* 0x000ee20000008800 */
[----:B------:R-:W-:Y:S02]  /*f950*/  UMOV UR6, 0x400 ;  /* 0x0000040000067882 */ /* 0x000fe40000000000 */
[----:B------:R-:W-:Y:S01]  /*f960*/  UIADD3 UR8, UPT, UPT, UR6, 0x1e0, URZ ;  /* 0x000001e006087890 */ /* 0x000fe2000fffe0ff */
[----:B--2---:R2:W-:Y:S01]  /*f970*/  STG.E.64 desc[UR70][R2.64], R8 ;  /* 0x0000000802007986 */ /* 0x0045e2000c101b46 */
[----:B0-----:R-:W-:-:S04]  /*f980*/  UIADD3 UR4, UP0, UPT, UR4, 0x10, URZ ;  /* 0x0000001004047890 */ /* 0x001fc8000ff1e0ff */
[----:B------:R-:W-:Y:S02]  /*f990*/  UIADD3.X UR5, UPT, UPT, URZ, UR5, URZ, UP0, !UPT ;  /* 0x00000005ff057290 */ /* 0x000fe400087fe4ff */
[----:B------:R-:W-:Y:S01]  /*f9a0*/  IMAD.U32 R4, RZ, RZ, UR4 ;  /* 0x00000004ff047e24 */ /* 0x000fe2000f8e00ff */
[----:B---3--:R-:W-:Y:S02]  /*f9b0*/  ULEA UR6, UR7, UR6, 0x18 ;  /* 0x0000000607067291 */ /* 0x008fe4000f8ec0ff */
[----:B------:R-:W-:Y:S01]  /*f9c0*/  ULEA UR8, UR7, UR8, 0x18 ;  /* 0x0000000807087291 */ /* 0x000fe2000f8ec0ff */
[----:B------:R-:W-:Y:S01]  /*f9d0*/  MOV R5, UR5 ;  /* 0x0000000500057c02 */ /* 0x000fe20008000f00 */
[----:B------:R-:W-:-:S10]  /*f9e0*/  UMOV UR4, URZ ;  /* 0x000000ff00047c82 */ /* 0x000fd40008000000 */
.L_x_47:
[----:B------:R-:W-:-:S09]  /*f9f0*/  ULEA UR5, UR4, UR6, 0x3 ;  /* 0x0000000604057291 */ /* 0x000fd2000f8e18ff */
[----:B0-2---:R-:W0:Y:S02]  /*fa00*/  LDS.64 R2, [UR5] ;  /* 0x00000005ff027984 */ /* 0x005e240008000a00 */
[----:B0-----:R-:W-:-:S14]  /*fa10*/  DSETP.GEU.AND P0, PT, R2, R6, PT ;  /* 0x000000060200722a */ /* 0x001fdc0003f0e000 */
[----:B------:R-:W-:Y:S05]  /*fa20*/  @P0 BRA `(.L_x_46) ;  /* 0x00000008006c0947 */ /* 0x000fea0003800000 */
[----:B------:R-:W-:Y:S01]  /*fa30*/  UIMAD UR5, UR4, 0x320, UR8 ;  /* 0x00000320040578a4 */ /* 0x000fe2000f8e0208 */
[----:B------:R-:W0:Y:S08]  /*fa40*/  LDC.64 R6, c[0x0][0x388] ;  /* 0x0000e200ff067b82 */ /* 0x000e300000000a00 */
[----:B------:R-:W2:Y:S04]  /*fa50*/  LDS.128 R8, [UR5] ;  /* 0x00000005ff087984 */ /* 0x000ea80008000c00 */
[----:B------:R-:W3:Y:S04]  /*fa60*/  LDS.128 R12, [UR5+0x10] ;  /* 0x00001005ff0c7984 */ /* 0x000ee80008000c00 */
[----:B------:R-:W4:Y:S04]  /*fa70*/  LDS.128 R16, [UR5+0x20] ;  /* 0x00002005ff107984 */ /* 0x000f280008000c00 */
[----:B------:R-:W5:Y:S04]  /*fa80*/  LDS.128 R20, [UR5+0x30] ;  /* 0x00003005ff147984 */ /* 0x000f680008000c00 */
[----:B------:R-:W1:Y:S04]  /*fa90*/  LDS.128 R24, [UR5+0x40] ;  /* 0x00004005ff187984 */ /* 0x000e680008000c00 */
[----:B------:R-:W1:Y:S04]  /*faa0*/  LDS.128 R28, [UR5+0x50] ;  /* 0x00005005ff1c7984 */ /* 0x000e680008000c00 */
[----:B------:R-:W1:Y:S04]  /*fab0*/  LDS.128 R32, [UR5+0x60] ;  /* 0x00006005ff207984 */ /* 0x000e680008000c00 */
[----:B0-----:R0:W-:Y:S04]  /*fac0*/  STG.E.64 desc[UR70][R6.64], R2 ;  /* 0x0000000206007986 */ /* 0x0011e8000c101b46 */
[----:B------:R-:W1:Y:S04]  /*fad0*/  LDS.128 R36, [UR5+0x70] ;  /* 0x00007005ff247984 */ /* 0x000e680008000c00 */
[----:B------:R-:W1:Y:S04]  /*fae0*/  LDS.128 R40, [UR5+0x80] ;  /* 0x00008005ff287984 */ /* 0x000e680008000c00 */
[----:B--2---:R-:W-:Y:S01]  /*faf0*/  STG.E.64 desc[UR70][R4.64+-0x8], R8 ;  /* 0xfffff80804007986 */ /* 0x004fe2000c101b46 */
[----:B0-----:R-:W-:-:S03]  /*fb00*/  IMAD.MOV.U32 R6, RZ, RZ, R2 ;  /* 0x000000ffff067224 */ /* 0x001fc600078e0002 */
[----:B------:R-:W-:Y:S01]  /*fb10*/  STG.E.64 desc[UR70][R4.64], R10 ;  /* 0x0000000a04007986 */ /* 0x000fe2000c101b46 */
[----:B------:R-:W-:-:S03]  /*fb20*/  IMAD.MOV.U32 R7, RZ, RZ, R3 ;  /* 0x000000ffff077224 */ /* 0x000fc600078e0003 */
[----:B---3--:R-:W-:Y:S04]  /*fb30*/  STG.E.64 desc[UR70][R4.64+0x8], R12 ;  /* 0x0000080c04007986 */ /* 0x008fe8000c101b46 */
[----:B------:R-:W-:Y:S04]  /*fb40*/  STG.E.64 desc[UR70][R4.64+0x10], R14 ;  /* 0x0000100e04007986 */ /* 0x000fe8000c101b46 */
[----:B----4-:R-:W-:Y:S04]  /*fb50*/  STG.E.64 desc[UR70][R4.64+0x18], R16 ;  /* 0x0000181004007986 */ /* 0x010fe8000c101b46 */
[----:B------:R-:W-:Y:S04]  /*fb60*/  STG.E.64 desc[UR70][R4.64+0x20], R18 ;  /* 0x0000201204007986 */ /* 0x000fe8000c101b46 */
[----:B-----5:R-:W-:Y:S04]  /*fb70*/  STG.E.64 desc[UR70][R4.64+0x28], R20 ;  /* 0x0000281404007986 */ /* 0x020fe8000c101b46 */
[----:B------:R-:W-:Y:S04]  /*fb80*/  STG.E.64 desc[UR70][R4.64+0x30], R22 ;  /* 0x0000301604007986 */ /* 0x000fe8000c101b46 */
[----:B-1----:R-:W-:Y:S04]  /*fb90*/  STG.E.64 desc[UR70][R4.64+0x38], R24 ;  /* 0x0000381804007986 */ /* 0x002fe8000c101b46 */
[----:B------:R-:W-:Y:S04]  /*fba0*/  STG.E.64 desc[UR70][R4.64+0x40], R26 ;  /* 0x0000401a04007986 */ /* 0x000fe8000c101b46 */
[----:B------:R-:W-:Y:S04]  /*fbb0*/  STG.E.64 desc[UR70][R4.64+0x48], R28 ;  /* 0x0000481c04007986 */ /* 0x000fe8000c101b46 */
[----:B------:R-:W-:Y:S04]  /*fbc0*/  STG.E.64 desc[UR70][R4.64+0x50], R30 ;  /* 0x0000501e04007986 */ /* 0x000fe8000c101b46 */
[----:B------:R-:W-:Y:S04]  /*fbd0*/  STG.E.64 desc[UR70][R4.64+0x58], R32 ;  /* 0x0000582004007986 */ /* 0x000fe8000c101b46 */
[----:B------:R-:W-:Y:S04]  /*fbe0*/  STG.E.64 desc[UR70][R4.64+0x60], R34 ;  /* 0x0000602204007986 */ /* 0x000fe8000c101b46 */
[----:B------:R-:W0:Y:S04]  /*fbf0*/  LDS.128 R44, [UR5+0x90] ;  /* 0x00009005ff2c7984 */ /* 0x000e280008000c00 */
[----:B------:R-:W1:Y:S04]  /*fc00*/  LDS.128 R48, [UR5+0xa0] ;  /* 0x0000a005ff307984 */ /* 0x000e680008000c00 */
[----:B------:R-:W2:Y:S04]  /*fc10*/  LDS.128 R52, [UR5+0xb0] ;  /* 0x0000b005ff347984 */ /* 0x000ea80008000c00 */
[----:B------:R-:W3:Y:S04]  /*fc20*/  LDS.128 R56, [UR5+0xc0] ;  /* 0x0000c005ff387984 */ /* 0x000ee80008000c00 */
[----:B------:R-:W4:Y:S04]  /*fc30*/  LDS.128 R60, [UR5+0xd0] ;  /* 0x0000d005ff3c7984 */ /* 0x000f280008000c00 */
[----:B------:R-:W5:Y:S04]  /*fc40*/  LDS.128 R64, [UR5+0xe0] ;  /* 0x0000e005ff407984 */ /* 0x000f680008000c00 */
        /* <DEDUP_REMOVED lines=11> */
[----:B------:R-:W-:Y:S04]  /*fd00*/  STG.E.64 desc[UR70][R4.64+0x68], R36 ;  /* 0x0000682404007986 */ /* 0x000fe8000c101b46 */
[----:B------:R-:W-:Y:S04]  /*fd10*/  STG.E.64 desc[UR70][R4.64+0x70], R38 ;  /* 0x0000702604007986 */ /* 0x000fe8000c101b46 */
[----:B------:R-:W-:Y:S04]  /*fd20*/  STG.E.64 desc[UR70][R4.64+0x78], R40 ;  /* 0x0000782804007986 */ /* 0x000fe8000c101b46 */
[----:B------:R-:W-:Y:S04]  /*fd30*/  STG.E.64 desc[UR70][R4.64+0x80], R42 ;  /* 0x0000802a04007986 */ /* 0x000fe8000c101b46 */
[----:B0-----:R-:W-:Y:S04]  /*fd40*/  STG.E.64 desc[UR70][R4.64+0x88], R44 ;  /* 0x0000882c04007986 */ /* 0x001fe8000c101b46 */
[----:B------:R-:W-:Y:S04]  /*fd50*/  STG.E.64 desc[UR70][R4.64+0x90], R46 ;  /* 0x0000902e04007986 */ /* 0x000fe8000c101b46 */
[----:B-1----:R-:W-:Y:S04]  /*fd60*/  STG.E.64 desc[UR70][R4.64+0x98], R48 ;  /* 0x0000983004007986 */ /* 0x002fe8000c101b46 */
[----:B------:R-:W-:Y:S04]  /*fd70*/  STG.E.64 desc[UR70][R4.64+0xa0], R50 ;  /* 0x0000a03204007986 */ /* 0x000fe8000c101b46 */
[----:B--2---:R-:W-:Y:S04]  /*fd80*/  STG.E.64 desc[UR70][R4.64+0xa8], R52 ;  /* 0x0000a83404007986 */ /* 0x004fe8000c101b46 */
[----:B------:R-:W-:Y:S04]  /*fd90*/  STG.E.64 desc[UR70][R4.64+0xb0], R54 ;  /* 0x0000b03604007986 */ /* 0x000fe8000c101b46 */
[----:B---3--:R-:W-:Y:S04]  /*fda0*/  STG.E.64 desc[UR70][R4.64+0xb8], R56 ;  /* 0x0000b83804007986 */ /* 0x008fe8000c101b46 */
[----:B------:R-:W-:Y:S04]  /*fdb0*/  STG.E.64 desc[UR70][R4.64+0xc0], R58 ;  /* 0x0000c03a04007986 */ /* 0x000fe8000c101b46 */
[----:B----4-:R-:W-:Y:S04]  /*fdc0*/  STG.E.64 desc[UR70][R4.64+0xc8], R60 ;  /* 0x0000c83c04007986 */ /* 0x010fe8000c101b46 */
[----:B------:R-:W-:Y:S04]  /*fdd0*/  STG.E.64 desc[UR70][R4.64+0xd0], R62 ;  /* 0x0000d03e04007986 */ /* 0x000fe8000c101b46 */
        /* <DEDUP_REMOVED lines=48> */
[----:B0-----:R0:W-:Y:S04]  /*100e0*/  STG.E.64 desc[UR70][R4.64+0x198], R36 ;  /* 0x0001982404007986 */ /* 0x0011e8000c101b46 */
[----:B------:R0:W-:Y:S04]  /*100f0*/  STG.E.64 desc[UR70][R4.64+0x1a0], R38 ;  /* 0x0001a02604007986 */ /* 0x0001e8000c101b46 */
[----:B-1----:R0:W-:Y:S04]  /*10100*/  STG.E.64 desc[UR70][R4.64+0x1a8], R40 ;  /* 0x0001a82804007986 */ /* 0x0021e8000c101b46 */
[----:B------:R0:W-:Y:S04]  /*10110*/  STG.E.64 desc[UR70][R4.64+0x1b0], R42 ;  /* 0x0001b02a04007986 */ /* 0x0001e8000c101b46 */
[----:B--2---:R0:W-:Y:S04]  /*10120*/  STG.E.64 desc[UR70][R4.64+0x1b8], R44 ;  /* 0x0001b82c04007986 */ /* 0x0041e8000c101b46 */
[----:B------:R0:W-:Y:S04]  /*10130*/  STG.E.64 desc[UR70][R4.64+0x1c0], R46 ;  /* 0x0001c02e04007986 */ /* 0x0001e8000c101b46 */
[----:B---3--:R0:W-:Y:S04]  /*10140*/  STG.E.64 desc[UR70][R4.64+0x1c8], R48 ;  /* 0x0001c83004007986 */ /* 0x0081e8000c101b46 */
[----:B------:R0:W-:Y:S04]  /*10150*/  STG.E.64 desc[UR70][R4.64+0x1d0], R50 ;  /* 0x0001d03204007986 */ /* 0x0001e8000c101b46 */
[----:B----4-:R0:W-:Y:S04]  /*10160*/  STG.E.64 desc[UR70][R4.64+0x1d8], R52 ;  /* 0x0001d83404007986 */ /* 0x0101e8000c101b46 */
[----:B------:R0:W-:Y:S04]  /*10170*/  STG.E.64 desc[UR70][R4.64+0x1e0], R54 ;  /* 0x0001e03604007986 */ /* 0x0001e8000c101b46 */
        /* <DEDUP_REMOVED lines=37> */
[----:B------:R0:W-:Y:S02]  /*103d0*/  STG.E.64 desc[UR70][R4.64+0x310], R14 ;  /* 0x0003100e04007986 */ /* 0x0001e4000c101b46 */
.L_x_46:
[----:B------:R-:W-:-:S04]  /*103e0*/  UIADD3 UR4, UPT, UPT, UR4, 0x1, URZ ;  /* 0x0000000104047890 */ /* 0x000fc8000fffe0ff */
[----:B------:R-:W-:-:S09]  /*103f0*/  UISETP.NE.AND UP0, UPT, UR4, 0x3c, UPT ;  /* 0x0000003c0400788c */ /* 0x000fd2000bf05270 */
[----:B------:R-:W-:Y:S05]  /*10400*/  BRA.U UP0, `(.L_x_47) ;  /* 0xfffffff500787547 */ /* 0x000fea000b83ffff */
[----:B------:R-:W-:Y:S05]  /*10410*/  EXIT ;  /* 0x000000000000794d */ /* 0x000fea0003800000 */
        .type           $_Z9RunKernelP8particleP11global_bestPi$__internal_accurate_pow,@function
        .size           $_Z9RunKernelP8particleP11global_bestPi$__internal_accurate_pow,(.L_x_50 - $_Z9RunKernelP8particleP11global_bestPi$__internal_accurate_pow)
$_Z9RunKernelP8particleP11global_bestPi$__internal_accurate_pow:
[----:B------:R-:W-:Y:S01]  /*10420*/  ISETP.GT.U32.AND P0, PT, R151, 0xfffff, PT ;  /* 0x000fffff9700780c */ /* 0x000fe20003f04070 */
[----:B------:R-:W-:Y:S01]  /*10430*/  IMAD.MOV.U32 R164, RZ, RZ, 0x41ad3b5a ;  /* 0x41ad3b5affa47424 */ /* 0x000fe200078e00ff */
[----:B------:R-:W-:Y:S01]  /*10440*/  MOV R150, R154 ;  /* 0x0000009a00967202 */ /* 0x000fe20000000f00 */
[----:B------:R-:W-:Y:S01]  /*10450*/  IMAD.MOV.U32 R165, RZ, RZ, 0x3ed0f5d2 ;  /* 0x3ed0f5d2ffa57424 */ /* 0x000fe200078e00ff */
[----:B------:R-:W-:Y:S01]  /*10460*/  MOV R158, RZ ;  /* 0x000000ff009e7202 */ /* 0x000fe20000000f00 */
[----:B------:R-:W-:Y:S01]  /*10470*/  UMOV UR72, 0x7d2cafe2 ;  /* 0x7d2cafe200487882 */ /* 0x000fe20000000000 */
[----:B------:R-:W-:Y:S01]  /*10480*/  UMOV UR73, 0x3eb0f5ff ;  /* 0x3eb0f5ff00497882 */ /* 0x000fe20000000000 */
[----:B------:R-:W-:Y:S01]  /*10490*/  UMOV UR74, 0x3b39803f ;  /* 0x3b39803f004a7882 */ /* 0x000fe20000000000 */
[----:B------:R-:W-:-:S05]  /*104a0*/  UMOV UR75, 0x3c7abc9e ;  /* 0x3c7abc9e004b7882 */ /* 0x000fca0000000000 */
[----:B------:R-:W-:Y:S01]  /*104b0*/  @!P0 DMUL R174, R150, 1.80143985094819840000e+16 ;  /* 0x4350000096ae8828 */ /* 0x000fe20000000000 */
[--C-:B------:R-:W-:Y:S01]  /*104c0*/  IMAD.MOV.U32 R150, RZ, RZ, R151.reuse ;  /* 0x000000ffff967224 */ /* 0x100fe200078e0097 */
[----:B------:R-:W-:-:S08]  /*104d0*/  SHF.R.U32.HI R151, RZ, 0x14, R151 ;  /* 0x00000014ff977819 */ /* 0x000fd00000011697 */
[----:B------:R-:W-:Y:S01]  /*104e0*/  @!P0 IMAD.MOV.U32 R150, RZ, RZ, R175 ;  /* 0x000000ffff968224 */ /* 0x000fe200078e00af */
[----:B------:R-:W-:Y:S02]  /*104f0*/  @!P0 MOV R154, R174 ;  /* 0x000000ae009a8202 */ /* 0x000fe40000000f00 */
[----:B------:R-:W-:Y:S02]  /*10500*/  @!P0 LEA.HI R151, R175, 0xffffffca, RZ, 0xc ;  /* 0xffffffcaaf978811 */ /* 0x000fe400078f60ff */
[----:B------:R-:W-:-:S04]  /*10510*/  LOP3.LUT R150, R150, 0x800fffff, RZ, 0xc0, !PT ;  /* 0x800fffff96967812 */ /* 0x000fc800078ec0ff */
[----:B------:R-:W-:Y:S01]  /*10520*/  LOP3.LUT R155, R150, 0x3ff00000, RZ, 0xfc, !PT ;  /* 0x3ff00000969b7812 */ /* 0x000fe200078efcff */
[----:B------:R-:W-:-:S03]  /*10530*/  VIADD R150, R151, 0xfffffc01 ;  /* 0xfffffc0197967836 */ /* 0x000fc60000000000 */
[----:B------:R-:W-:-:S13]  /*10540*/  ISETP.GE.U32.AND P1, PT, R155, 0x3ff6a09f, PT ;  /* 0x3ff6a09f9b00780c */ /* 0x000fda0003f26070 */
[----:B------:R-:W-:Y:S01]  /*10550*/  @P1 VIADD R157, R155, 0xfff00000 ;  /* 0xfff000009b9d1836 */ /* 0x000fe20000000000 */
[----:B------:R-:W-:Y:S01]  /*10560*/  @P1 IADD3 R150, PT, PT, R151, -0x3fe, RZ ;  /* 0xfffffc0297961810 */ /* 0x000fe20007ffe0ff */
[----:B------:R-:W-:Y:S02]  /*10570*/  IMAD.MOV.U32 R151, RZ, RZ, 0x43300000 ;  /* 0x43300000ff977424 */ /* 0x000fe400078e00ff */
[----:B------:R-:W-:Y:S01]  /*10580*/  @P1 IMAD.MOV.U32 R155, RZ, RZ, R157 ;  /* 0x000000ffff9b1224 */ /* 0x000fe200078e009d */
[----:B------:R-:W-:-:S05]  /*10590*/  LOP3.LUT R150, R150, 0x80000000, RZ, 0x3c, !PT ;  /* 0x8000000096967812 */ /* 0x000fca00078e3cff */
[C---:B------:R-:W-:Y:S02]  /*105a0*/  DADD R156, R154.reuse, 1 ;  /* 0x3ff000009a9c7429 */ /* 0x040fe40000000000 */
[----:B------:R-:W-:-:S04]  /*105b0*/  DADD R154, R154, -1 ;  /* 0xbff000009a9a7429 */ /* 0x000fc80000000000 */
[----:B------:R-:W0:Y:S02]  /*105c0*/  MUFU.RCP64H R159, R157 ;  /* 0x0000009d009f7308 */ /* 0x000e240000001800 */
[----:B0-----:R-:W-:-:S08]  /*105d0*/  DFMA R160, -R156, R158, 1 ;  /* 0x3ff000009ca0742b */ /* 0x001fd0000000019e */
[----:B------:R-:W-:-:S08]  /*105e0*/  DFMA R160, R160, R160, R160 ;  /* 0x000000a0a0a0722b */ /* 0x000fd000000000a0 */
[----:B------:R-:W-:-:S08]  /*105f0*/  DFMA R160, R158, R160, R158 ;  /* 0x000000a09ea0722b */ /* 0x000fd0000000009e */
[----:B------:R-:W-:-:S08]  /*10600*/  DMUL R158, R154, R160 ;  /* 0x000000a09a9e7228 */ /* 0x000fd00000000000 */
[----:B------:R-:W-:-:S08]  /*10610*/  DFMA R158, R154, R160, R158 ;  /* 0x000000a09a9e722b */ /* 0x000fd0000000009e */
[CC--:B------:R-:W-:Y:S02]  /*10620*/  DMUL R162, R158.reuse, R158.reuse ;  /* 0x0000009e9ea27228 */ /* 0x0c0fe40000000000 */
[----:B------:R-:W-:-:S06]  /*10630*/  DMUL R170, R158, R158 ;  /* 0x0000009e9eaa7228 */ /* 0x000fcc0000000000 */
[----:B------:R-:W-:Y:S01]  /*10640*/  DFMA R156, R162, UR72, R164 ;  /* 0x00000048a29c7c2b */ /* 0x000fe200080000a4 */
[----:B------:R-:W-:Y:S01]  /*10650*/  UMOV UR72, 0x75488a3f ;  /* 0x75488a3f00487882 */ /* 0x000fe20000000000 */
[----:B------:R-:W-:Y:S01]  /*10660*/  UMOV UR73, 0x3ef3b20a ;  /* 0x3ef3b20a00497882 */ /* 0x000fe20000000000 */
[----:B------:R-:W-:-:S05]  /*10670*/  DADD R164, R154, -R158 ;  /* 0x000000009aa47229 */ /* 0x000fca000000089e */
[----:B------:R-:W-:Y:S01]  /*10680*/  DFMA R156, R162, R156, UR72 ;  /* 0x00000048a29c7e2b */ /* 0x000fe2000800009c */
[----:B------:R-:W-:Y:S01]  /*10690*/  UMOV UR72, 0xe4faecd5 ;  /* 0xe4faecd500487882 */ /* 0x000fe20000000000 */
[----:B------:R-:W-:Y:S01]  /*106a0*/  UMOV UR73, 0x3f1745cd ;  /* 0x3f1745cd00497882 */ /* 0x000fe20000000000 */
[----:B------:R-:W-:-:S05]  /*106b0*/  DADD R164, R164, R164 ;  /* 0x00000000a4a47229 */ /* 0x000fca00000000a4 */
[----:B------:R-:W-:Y:S01]  /*106c0*/  DFMA R156, R162, R156, UR72 ;  /* 0x00000048a29c7e2b */ /* 0x000fe2000800009c */
[----:B------:R-:W-:Y:S01]  /*106d0*/  UMOV UR72, 0x258a578b ;  /* 0x258a578b00487882 */ /* 0x000fe20000000000 */
[----:B------:R-:W-:Y:S01]  /*106e0*/  UMOV UR73, 0x3f3c71c7 ;  /* 0x3f3c71c700497882 */ /* 0x000fe20000000000 */
[----:B------:R-:W-:-:S05]  /*106f0*/  DFMA R164, R154, -R158, R164 ;  /* 0x8000009e9aa4722b */ /* 0x000fca00000000a4 */
[----:B------:R-:W-:Y:S01]  /*10700*/  DFMA R156, R162, R156, UR72 ;  /* 0x00000048a29c7e2b */ /* 0x000fe2000800009c */
[----:B------:R-:W-:Y:S01]  /*10710*/  UMOV UR72, 0x9242b910 ;  /* 0x9242b91000487882 */ /* 0x000fe20000000000 */
[----:B------:R-:W-:Y:S01]  /*10720*/  UMOV UR73, 0x3f624924 ;  /* 0x3f62492400497882 */ /* 0x000fe20000000000 */
[----:B------:R-:W-:-:S05]  /*10730*/  DMUL R164, R160, R164 ;  /* 0x000000a4a0a47228 */ /* 0x000fca0000000000 */
[----:B------:R-:W-:Y:S01]  /*10740*/  DFMA R156, R162, R156, UR72 ;  /* 0x00000048a29c7e2b */ /* 0x000fe2000800009c */
[----:B------:R-:W-:Y:S01]  /*10750*/  UMOV UR72, 0x99999dfb ;  /* 0x99999dfb00487882 */ /* 0x000fe20000000000 */
[----:B------:R-:W-:-:S03]  /*10760*/  UMOV UR73, 0x3f899999 ;  /* 0x3f89999900497882 */ /* 0x000fc60000000000 */
[----:B------:R-:W-:Y:S01]  /*10770*/  IADD3 R161, PT, PT, R165, 0x100000, RZ ;  /* 0x00100000a5a17810 */ /* 0x000fe20007ffe0ff */
[----:B------:R-:W-:Y:S02]  /*10780*/  IMAD.MOV.U32 R160, RZ, RZ, R164 ;  /* 0x000000ffffa07224 */ /* 0x000fe400078e00a4 */
[----:B------:R-:W-:Y:S01]  /*10790*/  DFMA R156, R162, R156, UR72 ;  /* 0x00000048a29c7e2b */ /* 0x000fe2000800009c */
[----:B------:R-:W-:Y:S01]  /*107a0*/  UMOV UR72, 0x55555555 ;  /* 0x5555555500487882 */ /* 0x000fe20000000000 */
[----:B------:R-:W-:-:S06]  /*107b0*/  UMOV UR73, 0x3fb55555 ;  /* 0x3fb5555500497882 */ /* 0x000fcc0000000000 */
[----:B------:R-:W-:-:S08]  /*107c0*/  DFMA R166, R162, R156, UR72 ;  /* 0x00000048a2a67e2b */ /* 0x000fd0000800009c */
[----:B------:R-:W-:Y:S01]  /*107d0*/  DADD R168, -R166, UR72 ;  /* 0x00000048a6a87e29 */ /* 0x000fe20008000100 */
[----:B------:R-:W-:Y:S01]  /*107e0*/  UMOV UR72, 0xb9e7b0 ;  /* 0x00b9e7b000487882 */ /* 0x000fe20000000000 */
[----:B------:R-:W-:-:S06]  /*107f0*/  UMOV UR73, 0x3c46a4cb ;  /* 0x3c46a4cb00497882 */ /* 0x000fcc0000000000 */
[----:B------:R-:W-:Y:S02]  /*10800*/  DFMA R168, R162, R156, R168 ;  /* 0x0000009ca2a8722b */ /* 0x000fe400000000a8 */
[C---:B------:R-:W-:Y:S02]  /*10810*/  DMUL R162, R158.reuse, R170 ;  /* 0x000000aa9ea27228 */ /* 0x040fe40000000000 */
[----:B------:R-:W-:-:S04]  /*10820*/  DFMA R156, R158, R158, -R170 ;  /* 0x0000009e9e9c722b */ /* 0x000fc800000008aa */
[----:B------:R-:W-:Y:S01]  /*10830*/  DADD R168, R168, -UR72 ;  /* 0x80000048a8a87e29 */ /* 0x000fe20008000000 */
[----:B------:R-:W-:Y:S01]  /*10840*/  UMOV UR72, 0x80000000 ;  /* 0x8000000000487882 */ /* 0x000fe20000000000 */
[C---:B------:R-:W-:Y:S01]  /*10850*/  DFMA R172, R158.reuse, R170, -R162 ;  /* 0x000000aa9eac722b */ /* 0x040fe200000008a2 */
[----:B------:R-:W-:Y:S01]  /*10860*/  UMOV UR73, 0x43300000 ;  /* 0x4330000000497882 */ /* 0x000fe20000000000 */
[----:B------:R-:W-:-:S04]  /*10870*/  DFMA R156, R158, R160, R156 ;  /* 0x000000a09e9c722b */ /* 0x000fc8000000009c */
[----:B------:R-:W-:Y:S02]  /*10880*/  DADD R154, R166, R168 ;  /* 0x00000000a69a7229 */ /* 0x000fe400000000a8 */
[----:B------:R-:W-:-:S06]  /*10890*/  DFMA R172, R164, R170, R172 ;  /* 0x000000aaa4ac722b */ /* 0x000fcc00000000ac */
[----:B------:R-:W-:Y:S02]  /*108a0*/  DMUL R160, R154, R162 ;  /* 0x000000a29aa07228 */ /* 0x000fe40000000000 */
[----:B------:R-:W-:Y:S02]  /*108b0*/  DFMA R156, R158, R156, R172 ;  /* 0x0000009c9e9c722b */ /* 0x000fe400000000ac */
[----:B------:R-:W-:-:S04]  /*108c0*/  DADD R166, R166, -R154 ;  /* 0x00000000a6a67229 */ /* 0x000fc8000000089a */
[----:B------:R-:W-:-:S04]  /*108d0*/  DFMA R170, R154, R162, -R160 ;  /* 0x000000a29aaa722b */ /* 0x000fc800000008a0 */
[----:B------:R-:W-:-:S04]  /*108e0*/  DADD R166, R168, R166 ;  /* 0x00000000a8a67229 */ /* 0x000fc800000000a6 */
[----:B------:R-:W-:-:S08]  /*108f0*/  DFMA R156, R154, R156, R170 ;  /* 0x0000009c9a9c722b */ /* 0x000fd000000000aa */
[----:B------:R-:W-:-:S08]  /*10900*/  DFMA R156, R166, R162, R156 ;  /* 0x000000a2a69c722b */ /* 0x000fd0000000009c */
[----:B------:R-:W-:-:S08]  /*10910*/  DADD R154, R160, R156 ;  /* 0x00000000a09a7229 */ /* 0x000fd0000000009c */
[--C-:B------:R-:W-:Y:S02]  /*10920*/  DADD R162, R158, R154.reuse ;  /* 0x000000009ea27229 */ /* 0x100fe4000000009a */
[----:B------:R-:W-:-:S06]  /*10930*/  DADD R160, R160, -R154 ;  /* 0x00000000a0a07229 */ /* 0x000fcc000000089a */
[----:B------:R-:W-:Y:S02]  /*10940*/  DADD R158, R158, -R162 ;  /* 0x000000009e9e7229 */ /* 0x000fe400000008a2 */
[----:B------:R-:W-:-:S06]  /*10950*/  DADD R160, R156, R160 ;  /* 0x000000009ca07229 */ /* 0x000fcc00000000a0 */
[----:B------:R-:W-:Y:S02]  /*10960*/  DADD R158, R154, R158 ;  /* 0x000000009a9e7229 */ /* 0x000fe4000000009e */
[----:B------:R-:W-:Y:S01]  /*10970*/  DADD R154, R150, -UR72 ;  /* 0x80000048969a7e29 */ /* 0x000fe20008000000 */
[----:B------:R-:W-:Y:S01]  /*10980*/  UMOV UR72, 0xfefa39ef ;  /* 0xfefa39ef00487882 */ /* 0x000fe20000000000 */
[----:B------:R-:W-:-:S04]  /*10990*/  UMOV UR73, 0x3fe62e42 ;  /* 0x3fe62e4200497882 */ /* 0x000fc80000000000 */
[----:B------:R-:W-:-:S08]  /*109a0*/  DADD R158, R160, R158 ;  /* 0x00000000a09e7229 */ /* 0x000fd0000000009e */
[----:B------:R-:W-:-:S08]  /*109b0*/  DADD R158, R164, R158 ;  /* 0x00000000a49e7229 */ /* 0x000fd0000000009e */
[----:B------:R-:W-:-:S08]  /*109c0*/  DADD R150, R162, R158 ;  /* 0x00000000a2967229 */ /* 0x000fd0000000009e */
[--C-:B------:R-:W-:Y:S02]  /*109d0*/  DFMA R156, R154, UR72, R150.reuse ;  /* 0x000000489a9c7c2b */ /* 0x100fe40008000096 */
[----:B------:R-:W-:-:S06]  /*109e0*/  DADD R162, R162, -R150 ;  /* 0x00000000a2a27229 */ /* 0x000fcc0000000896 */
[----:B------:R-:W-:Y:S02]  /*109f0*/  DFMA R160, R154, -UR72, R156 ;  /* 0x800000489aa07c2b */ /* 0x000fe4000800009c */
[----:B------:R-:W-:-:S06]  /*10a00*/  DADD R162, R158, R162 ;  /* 0x000000009ea27229 */ /* 0x000fcc00000000a2 */
[----:B------:R-:W-:-:S08]  /*10a10*/  DADD R160, -R150, R160 ;  /* 0x0000000096a07229 */ /* 0x000fd000000001a0 */
[----:B------:R-:W-:-:S08]  /*10a20*/  DADD R160, R162, -R160 ;  /* 0x00000000a2a07229 */ /* 0x000fd000000008a0 */
[----:B------:R-:W-:-:S08]  /*10a30*/  DFMA R160, R154, UR74, R160 ;  /* 0x0000004a9aa07c2b */ /* 0x000fd000080000a0 */
[----:B------:R-:W-:-:S08]  /*10a40*/  DADD R150, R156, R160 ;  /* 0x000000009c967229 */ /* 0x000fd000000000a0 */
[----:B------:R-:W-:Y:S02]  /*10a50*/  DADD R156, R156, -R150 ;  /* 0x000000009c9c7229 */ /* 0x000fe40000000896 */
[----:B------:R-:W-:-:S06]  /*10a60*/  DMUL R154, R150, 3 ;  /* 0x40080000969a7828 */ /* 0x000fcc0000000000 */
[----:B------:R-:W-:Y:S02]  /*10a70*/  DADD R156, R160, R156 ;  /* 0x00000000a09c7229 */ /* 0x000fe4000000009c */
[----:B------:R-:W-:-:S08]  /*10a80*/  DFMA R150, R150, 3, -R154 ;  /* 0x400800009696782b */ /* 0x000fd0000000089a */
[----:B------:R-:W-:Y:S01]  /*10a90*/  DFMA R150, R156, 3, R150 ;  /* 0x400800009c96782b */ /* 0x000fe20000000096 */
[----:B------:R-:W-:Y:S01]  /*10aa0*/  IMAD.MOV.U32 R156, RZ, RZ, 0x652b82fe ;  /* 0x652b82feff9c7424 */ /* 0x000fe200078e00ff */
[----:B------:R-:W-:-:S06]  /*10ab0*/  MOV R157, 0x3ff71547 ;  /* 0x3ff71547009d7802 */ /* 0x000fcc0000000f00 */
[----:B------:R-:W-:-:S08]  /*10ac0*/  DADD R160, R154, R150 ;  /* 0x000000009aa07229 */ /* 0x000fd00000000096 */
[----:B------:R-:W-:Y:S02]  /*10ad0*/  DFMA R162, R160, R156, 6.75539944105574400000e+15 ;  /* 0x43380000a0a2742b */ /* 0x000fe4000000009c */
[----:B------:R-:W-:Y:S01]  /*10ae0*/  FSETP.GEU.AND P0, PT, |R161|, 4.1917929649353027344, PT ;  /* 0x4086232ba100780b */ /* 0x000fe20003f0e200 */
[----:B------:R-:W-:-:S05]  /*10af0*/  DADD R154, R154, -R160 ;  /* 0x000000009a9a7229 */ /* 0x000fca00000008a0 */
[----:B------:R-:W-:-:S08]  /*10b00*/  DADD R156, R162, -6.75539944105574400000e+15 ;  /* 0xc3380000a29c7429 */ /* 0x000fd00000000000 */
[----:B------:R-:W-:Y:S01]  /*10b10*/  DFMA R158, R156, -UR72, R160 ;  /* 0x800000489c9e7c2b */ /* 0x000fe200080000a0 */
[----:B------:R-:W-:Y:S01]  /*10b20*/  UMOV UR72, 0x3b39803f ;  /* 0x3b39803f00487882 */ /* 0x000fe20000000000 */
[----:B------:R-:W-:-:S06]  /*10b30*/  UMOV UR73, 0x3c7abc9e ;  /* 0x3c7abc9e00497882 */ /* 0x000fcc0000000000 */
[----:B------:R-:W-:Y:S01]  /*10b40*/  DFMA R158, R156, -UR72, R158 ;  /* 0x800000489c9e7c2b */ /* 0x000fe2000800009e */
[----:B------:R-:W-:Y:S01]  /*10b50*/  UMOV UR72, 0x69ce2bdf ;  /* 0x69ce2bdf00487882 */ /* 0x000fe20000000000 */
[----:B------:R-:W-:Y:S01]  /*10b60*/  IMAD.MOV.U32 R156, RZ, RZ, -0x35dec16 ;  /* 0xfca213eaff9c7424 */ /* 0x000fe200078e00ff */
[----:B------:R-:W-:Y:S01]  /*10b70*/  UMOV UR73, 0x3e5ade15 ;  /* 0x3e5ade1500497882 */ /* 0x000fe20000000000 */
[----:B------:R-:W-:-:S06]  /*10b80*/  IMAD.MOV.U32 R157, RZ, RZ, 0x3e928af3 ;  /* 0x3e928af3ff9d7424 */ /* 0x000fcc00078e00ff */
[----:B------:R-:W-:Y:S01]  /*10b90*/  DFMA R156, R158, UR72, R156 ;  /* 0x000000489e9c7c2b */ /* 0x000fe2000800009c */
[----:B------:R-:W-:Y:S01]  /*10ba0*/  UMOV UR72, 0x62401315 ;  /* 0x6240131500487882 */ /* 0x000fe20000000000 */
[----:B------:R-:W-:-:S06]  /*10bb0*/  UMOV UR73, 0x3ec71dee ;  /* 0x3ec71dee00497882 */ /* 0x000fcc0000000000 */
[----:B------:R-:W-:Y:S01]  /*10bc0*/  DFMA R156, R158, R156, UR72 ;  /* 0x000000489e9c7e2b */ /* 0x000fe2000800009c */
        /* <DEDUP_REMOVED lines=20> */
[----:B------:R-:W-:-:S08]  /*10d10*/  DFMA R156, R158, R156, UR72 ;  /* 0x000000489e9c7e2b */ /* 0x000fd0000800009c */
[----:B------:R-:W-:-:S08]  /*10d20*/  DFMA R156, R158, R156, 1 ;  /* 0x3ff000009e9c742b */ /* 0x000fd0000000009c */
[----:B------:R-:W-:Y:S02]  /*10d30*/  DFMA R156, R158, R156, 1 ;  /* 0x3ff000009e9c742b */ /* 0x000fe4000000009c */
[----:B------:R-:W-:-:S08]  /*10d40*/  DADD R158, R150, R154 ;  /* 0x00000000969e7229 */ /* 0x000fd0000000009a */
[----:B------:R-:W-:Y:S01]  /*10d50*/  LEA R151, R162, R157, 0x14 ;  /* 0x0000009da2977211 */ /* 0x000fe200078ea0ff */
[----:B------:R-:W-:Y:S01]  /*10d60*/  IMAD.MOV.U32 R150, RZ, RZ, R156 ;  /* 0x000000ffff967224 */ /* 0x000fe200078e009c */
[----:B------:R-:W-:Y:S06]  /*10d70*/  @!P0 BRA `(.L_x_48) ;  /* 0x0000000000348947 */ /* 0x000fec0003800000 */
[----:B------:R-:W-:Y:S01]  /*10d80*/  FSETP.GEU.AND P1, PT, |R161|, 4.2275390625, PT ;  /* 0x40874800a100780b */ /* 0x000fe20003f2e200 */
[C---:B------:R-:W-:Y:S02]  /*10d90*/  DADD R164, R160.reuse, +INF ;  /* 0x7ff00000a0a47429 */ /* 0x040fe40000000000 */
[----:B------:R-:W-:-:S08]  /*10da0*/  DSETP.GEU.AND P0, PT, R160, RZ, PT ;  /* 0x000000ffa000722a */ /* 0x000fd00003f0e000 */
[----:B------:R-:W-:Y:S02]  /*10db0*/  FSEL R151, R165, RZ, P0 ;  /* 0x000000ffa5977208 */ /* 0x000fe40000000000 */
[----:B------:R-:W-:Y:S01]  /*10dc0*/  @!P1 LEA.HI R150, R162, R162, RZ, 0x1 ;  /* 0x000000a2a2969211 */ /* 0x000fe200078f08ff */
[----:B------:R-:W-:Y:S02]  /*10dd0*/  @!P1 IMAD.MOV.U32 R154, RZ, RZ, R156 ;  /* 0x000000ffff9a9224 */ /* 0x000fe400078e009c */
[----:B------:R-:W-:Y:S01]  /*10de0*/  @!P1 IMAD.MOV.U32 R156, RZ, RZ, RZ ;  /* 0x000000ffff9c9224 */ /* 0x000fe200078e00ff */
[----:B------:R-:W-:Y:S02]  /*10df0*/  @!P1 SHF.R.S32.HI R155, RZ, 0x1, R150 ;  /* 0x00000001ff9b9819 */ /* 0x000fe40000011496 */
[----:B------:R-:W-:-:S03]  /*10e00*/  FSEL R150, R164, RZ, P0 ;  /* 0x000000ffa4967208 */ /* 0x000fc60000000000 */
[----:B------:R-:W-:Y:S01]  /*10e10*/  @!P1 IMAD.IADD R162, R162, 0x1, -R155 ;  /* 0x00000001a2a29824 */ /* 0x000fe200078e0a9b */
[----:B------:R-:W-:-:S04]  /*10e20*/  @!P1 LEA R155, R155, R157, 0x14 ;  /* 0x0000009d9b9b9211 */ /* 0x000fc800078ea0ff */
[----:B------:R-:W-:-:S06]  /*10e30*/  @!P1 LEA R157, R162, 0x3ff00000, 0x14 ;  /* 0x3ff00000a29d9811 */ /* 0x000fcc00078ea0ff */
[----:B------:R-:W-:-:S11]  /*10e40*/  @!P1 DMUL R150, R154, R156 ;  /* 0x0000009c9a969228 */ /* 0x000fd60000000000 */
.L_x_48:
[----:B------:R-:W-:Y:S02]  /*10e50*/  DFMA R154, R158, R150, R150 ;  /* 0x000000969e9a722b */ /* 0x000fe40000000096 */
[----:B------:R-:W-:-:S08]  /*10e60*/  DSETP.NEU.AND P0, PT, |R150|, +INF , PT ;  /* 0x7ff000009600742a */ /* 0x000fd00003f0d200 */
[----:B------:R-:W-:Y:S02]  /*10e70*/  FSEL R157, R150, R154, !P0 ;  /* 0x0000009a969d7208 */ /* 0x000fe40004000000 */
[----:B------:R-:W-:Y:S01]  /*10e80*/  FSEL R156, R151, R155, !P0 ;  /* 0x0000009b979c7208 */ /* 0x000fe20004000000 */
[----:B------:R-:W-:Y:S01]  /*10e90*/  IMAD.MOV.U32 R151, RZ, RZ, 0x0 ;  /* 0x00000000ff977424 */ /* 0x000fe200078e00ff */
[----:B------:R-:W-:-:S04]  /*10ea0*/  MOV R150, R0 ;  /* 0x0000000000967202 */ /* 0x000fc80000000f00 */
[----:B------:R-:W-:Y:S05]  /*10eb0*/  RET.REL.NODEC R150 `(_Z9RunKernelP8particleP11global_bestPi) ;  /* 0xfffffef096507950 */ /* 0x000fea0003c3ffff */
.L_x_49:
        /* <DEDUP_REMOVED lines=12> */
.L_x_50:


//--------------------- .nv.global.init           --------------------------
	.section	.nv.global.init,"aw",@progbits
	.align	4
.nv.global.init:
	.type		mrg32k3aM1SubSeq,@object
	.size		mrg32k3aM1SubSeq,(mrg32k3aM2SubSeq - mrg32k3aM1SubSeq)
mrg32k3aM1SubSeq:
        /* <DEDUP_REMOVED lines=126> */
	.type		mrg32k3aM2SubSeq,@object
	.size		mrg32k3aM2SubSeq,(mrg32k3aM1 - mrg32k3aM2SubSeq)
mrg32k3aM2SubSeq:
        /* <DEDUP_REMOVED lines=126> */
	.type		mrg32k3aM1,@object
	.size		mrg32k3aM1,(mrg32k3aM1Seq - mrg32k3aM1)
mrg32k3aM1:
        /* <DEDUP_REMOVED lines=144> */
	.type		mrg32k3aM1Seq,@object
	.size		mrg32k3aM1Seq,(mrg32k3aM2 - mrg32k3aM1Seq)
mrg32k3aM1Seq:
        /* <DEDUP_REMOVED lines=144> */
	.type		mrg32k3aM2,@object
	.size		mrg32k3aM2,(mrg32k3aM2Seq - mrg32k3aM2)
mrg32k3aM2:
        /* <DEDUP_REMOVED lines=144> */
	.type		mrg32k3aM2Seq,@object
	.size		mrg32k3aM2Seq,(precalc_xorwow_matrix - mrg32k3aM2Seq)
mrg32k3aM2Seq:
        /* <DEDUP_REMOVED lines=144> */
	.type		precalc_xorwow_matrix,@object
	.size		precalc_xorwow_matrix,(precalc_xorwow_offset_matrix - precalc_xorwow_matrix)
precalc_xorwow_matrix:
        /* <DEDUP_REMOVED lines=6400> */
	.type		precalc_xorwow_offset_matrix,@object
	.size		precalc_xorwow_offset_matrix,(.L_1 - precalc_xorwow_offset_matrix)
precalc_xorwow_offset_matrix:
        /* <DEDUP_REMOVED lines=6400> */
.L_1:


//--------------------- .nv.shared.reserved.0     --------------------------
	.section	.nv.shared.reserved.0,"aw",@nobits
	.weak		__nv_reservedSMEM_offset_0_alias
	.size		__nv_reservedSMEM_offset_0_alias, 0, 64
	.other		__nv_reservedSMEM_offset_0_alias,@"STO_CUDA_RESERVED_SHARED STV_DEFAULT"
__nv_reservedSMEM_offset_0_alias:
	.zero		0
	.zero		64


//--------------------- .nv.global                --------------------------
	.section	.nv.global,"aw",@nobits
.nv.global:
	.type		_ZN30_INTERNAL_a7e661c5_4_k_cu_main6thrust24THRUST_300001_SM_1000_NS3seqE,@object
	.size		_ZN30_INTERNAL_a7e661c5_4_k_cu_main6thrust24THRUST_300001_SM_1000_NS3seqE,(_ZN30_INTERNAL_a7e661c5_4_k_cu_main4cuda3std3__48in_placeE - _ZN30_INTERNAL_a7e661c5_4_k_cu_main6thrust24THRUST_300001_SM_1000_NS3seqE)
_ZN30_INTERNAL_a7e661c5_4_k_cu_main6thrust24THRUST_300001_SM_1000_NS3seqE:
	.zero		1
	.type		_ZN30_INTERNAL_a7e661c5_4_k_cu_main4cuda3std3__48in_placeE,@object
	.size		_ZN30_INTERNAL_a7e661c5_4_k_cu_main4cuda3std3__48in_placeE,(_ZN30_INTERNAL_a7e661c5_4_k_cu_main4cuda3std6ranges3__45__cpo4sizeE - _ZN30_INTERNAL_a7e661c5_4_k_cu_main4cuda3std3__48in_placeE)
_ZN30_INTERNAL_a7e661c5_4_k_cu_main4cuda3std3__48in_placeE:
	.zero		1
	.type		_ZN30_INTERNAL_a7e661c5_4_k_cu_main4cuda3std6ranges3__45__cpo4sizeE,@object
	.size		_ZN30_INTERNAL_a7e661c5_4_k_cu_main4cuda3std6ranges3__45__cpo4sizeE,(_ZN30_INTERNAL_a7e661c5_4_k_cu_main6thrust24THRUST_300001_SM_1000_NS12placeholders2_3E - _ZN30_INTERNAL_a7e661c5_4_k_cu_main4cuda3std6ranges3__45__cpo4sizeE)
_ZN30_INTERNAL_a7e661c5_4_k_cu_main4cuda3std6ranges3__45__cpo4sizeE:
	.zero		1
	.type		_ZN30_INTERNAL_a7e661c5_4_k_cu_main6thrust24THRUST_300001_SM_1000_NS12placeholders2_3E,@object
	.size		_ZN30_INTERNAL_a7e661c5_4_k_cu_main6thrust24THRUST_300001_SM_1000_NS12placeholders2_3E,(_ZN30_INTERNAL_a7e661c5_4_k_cu_main4cuda3std3__45__cpo6cbeginE - _ZN30_INTERNAL_a7e661c5_4_k_cu_main6thrust24THRUST_300001_SM_1000_NS12placeholders2_3E)
_ZN30_INTERNAL_a7e661c5_4_k_cu_main6thrust24THRUST_300001_SM_1000_NS12placeholders2_3E:
	.zero		1
	.type		_ZN30_INTERNAL_a7e661c5_4_k_cu_main4cuda3std3__45__cpo6cbeginE,@object
	.size		_ZN30_INTERNAL_a7e661c5_4_k_cu_main4cuda3std3__45__cpo6cbeginE,(_ZN30_INTERNAL_a7e661c5_4_k_cu_main4cuda3std6ranges3__45__cpo6cbeginE - _ZN30_INTERNAL_a7e661c5_4_k_cu_main4cuda3std3__45__cpo6cbeginE)
_ZN30_INTERNAL_a7e661c5_4_k_cu_main4cuda3std3__45__cpo6cbeginE:
	.zero		1
	.type		_ZN30_INTERNAL_a7e661c5_4_k_cu_main4cuda3std6ranges3__45__cpo6cbeginE,@object
	.size		_ZN30_INTERNAL_a7e661c5_4_k_cu_main4cuda3std6ranges3__45__cpo6cbeginE,(_ZN30_INTERNAL_a7e661c5_4_k_cu_main6thrust24THRUST_300001_SM_1000_NS12placeholders2_7E - _ZN30_INTERNAL_a7e661c5_4_k_cu_main4cuda3std6ranges3__45__cpo6cbeginE)
_ZN30_INTERNAL_a7e661c5_4_k_cu_main4cuda3std6ranges3__45__cpo6cbeginE:
	.zero		1
	.type		_ZN30_INTERNAL_a7e661c5_4_k_cu_main6thrust24THRUST_300001_SM_1000_NS12placeholders2_7E,@object
	.size		_ZN30_INTERNAL_a7e661c5_4_k_cu_main6thrust24THRUST_300001_SM_1000_NS12placeholders2_7E,(_ZN30_INTERNAL_a7e661c5_4_k_cu_main4cuda3std3__45__cpo7crbeginE - _ZN30_INTERNAL_a7e661c5_4_k_cu_main6thrust24THRUST_300001_SM_1000_NS12placeholders2_7E)
_ZN30_INTERNAL_a7e661c5_4_k_cu_main6thrust24THRUST_300001_SM_1000_NS12placeholders2_7E:
	.zero		1
	.type		_ZN30_INTERNAL_a7e661c5_4_k_cu_main4cuda3std3__45__cpo7crbeginE,@object
	.size		_ZN30_INTERNAL_a7e661c5_4_k_cu_main4cuda3std3__45__cpo7crbeginE,(_ZN30_INTERNAL_a7e661c5_4_k_cu_main4cuda3std6ranges3__45__cpo4nextE - _ZN30_INTERNAL_a7e661c5_4_k_cu_main4cuda3std3__45__cpo7crbeginE)
_ZN30_INTERNAL_a7e661c5_4_k_cu_main4cuda3std3__45__cpo7crbeginE:
	.zero		1
	.type		_ZN30_INTERNAL_a7e661c5_4_k_cu_main4cuda3std6ranges3__45__cpo4nextE,@object
	.size		_ZN30_INTERNAL_a7e661c5_4_k_cu_main4cuda3std6ranges3__45__cpo4nextE,(_ZN30_INTERNAL_a7e661c5_4_k_cu_main4cuda3std6ranges3__45__cpo4swapE - _ZN30_INTERNAL_a7e661c5_4_k_cu_main4cuda3std6ranges3__45__cpo4nextE)
_ZN30_INTERNAL_a7e661c5_4_k_cu_main4cuda3std6ranges3__45__cpo4nextE:
	.zero		1
	.type		_ZN30_INTERNAL_a7e661c5_4_k_cu_main4cuda3std6ranges3__45__cpo4swapE,@object
	.size		_ZN30_INTERNAL_a7e661c5_4_k_cu_main4cuda3std6ranges3__45__cpo4swapE,(_ZN30_INTERNAL_a7e661c5_4_k_cu_main6thrust24THRUST_300001_SM_1000_NS8cuda_cub10par_nosyncE - _ZN30_INTERNAL_a7e661c5_4_k_cu_main4cuda3std6ranges3__45__cpo4swapE)
_ZN30_INTERNAL_a7e661c5_4_k_cu_main4cuda3std6ranges3__45__cpo4swapE:
	.zero		1
	.type		_ZN30_INTERNAL_a7e661c5_4_k_cu_main6thrust24THRUST_300001_SM_1000_NS8cuda_cub10par_nosyncE,@object
	.size		_ZN30_INTERNAL_a7e661c5_4_k_cu_main6thrust24THRUST_300001_SM_1000_NS8cuda_cub10par_nosyncE,(_ZN30_INTERNAL_a7e661c5_4_k_cu_main6thrust24THRUST_300001_SM_1000_NS12placeholders2_9E - _ZN30_INTERNAL_a7e661c5_4_k_cu_main6thrust24THRUST_300001_SM_1000_NS8cuda_cub10par_nosyncE)
_ZN30_INTERNAL_a7e661c5_4_k_cu_main6thrust24THRUST_300001_SM_1000_NS8cuda_cub10par_nosyncE:
	.zero		1
	.type		_ZN30_INTERNAL_a7e661c5_4_k_cu_main6thrust24THRUST_300001_SM_1000_NS12placeholders2_9E,@object
	.size		_ZN30_INTERNAL_a7e661c5_4_k_cu_main6thrust24THRUST_300001_SM_1000_NS12placeholders2_9E,(_ZN30_INTERNAL_a7e661c5_4_k_cu_main4cuda3std3__432_GLOBAL__N__a7e661c5_4_k_cu_main6ignoreE - _ZN30_INTERNAL_a7e661c5_4_k_cu_main6thrust24THRUST_300001_SM_1000_NS12placeholders2_9E)
_ZN30_INTERNAL_a7e661c5_4_k_cu_main6thrust24THRUST_300001_SM_1000_NS12placeholders2_9E:
	.zero		1
	.type		_ZN30_INTERNAL_a7e661c5_4_k_cu_main4cuda3std3__432_GLOBAL__N__a7e661c5_4_k_cu_main6ignoreE,@object
	.size		_ZN30_INTERNAL_a7e661c5_4_k_cu_main4cuda3std3__432_GLOBAL__N__a7e661c5_4_k_cu_main6ignoreE,(_ZN30_INTERNAL_a7e661c5_4_k_cu_main4cuda3std6ranges3__45__cpo4dataE - _ZN30_INTERNAL_a7e661c5_4_k_cu_main4cuda3std3__432_GLOBAL__N__a7e661c5_4_k_cu_main6ignoreE)
_ZN30_INTERNAL_a7e661c5_4_k_cu_main4cuda3std3__432_GLOBAL__N__a7e661c5_4_k_cu_main6ignoreE:
	.zero		1
	.type		_ZN30_INTERNAL_a7e661c5_4_k_cu_main4cuda3std6ranges3__45__cpo4dataE,@object
	.size		_ZN30_INTERNAL_a7e661c5_4_k_cu_main4cuda3std6ranges3__45__cpo4dataE,(_ZN30_INTERNAL_a7e661c5_4_k_cu_main6thrust24THRUST_300001_SM_1000_NS12placeholders2_1E - _ZN30_INTERNAL_a7e661c5_4_k_cu_main4cuda3std6ranges3__45__cpo4dataE)
_ZN30_INTERNAL_a7e661c5_4_k_cu_main4cuda3std6ranges3__45__cpo4dataE:
	.zero		1
	.type		_ZN30_INTERNAL_a7e661c5_4_k_cu_main6thrust24THRUST_300001_SM_1000_NS12placeholders2_1E,@object
	.size		_ZN30_INTERNAL_a7e661c5_4_k_cu_main6thrust24THRUST_300001_SM_1000_NS12placeholders2_1E,(_ZN30_INTERNAL_a7e661c5_4_k_cu_main4cuda3std3__45__cpo5beginE - _ZN30_INTERNAL_a7e661c5_4_k_cu_main6thrust24THRUST_300001_SM_1000_NS12placeholders2_1E)
_ZN30_INTERNAL_a7e661c5_4_k_cu_main6thrust24THRUST_300001_SM_1000_NS12placeholders2_1E:
	.zero		1
	.type		_ZN30_INTERNAL_a7e661c5_4_k_cu_main4cuda3std3__45__cpo5beginE,@object
	.size		_ZN30_INTERNAL_a7e661c5_4_k_cu_main4cuda3std3__45__cpo5beginE,(_ZN30_INTERNAL_a7e661c5_4_k_cu_main4cuda3std6ranges3__45__cpo5beginE - _ZN30_INTERNAL_a7e661c5_4_k_cu_main4cuda3std3__45__cpo5beginE)
_ZN30_INTERNAL_a7e661c5_4_k_cu_main4cuda3std3__45__cpo5beginE:
	.zero		1
	.type		_ZN30_INTERNAL_a7e661c5_4_k_cu_main4cuda3std6ranges3__45__cpo5beginE,@object
	.size		_ZN30_INTERNAL_a7e661c5_4_k_cu_main4cuda3std6ranges3__45__cpo5beginE,(_ZN30_INTERNAL_a7e661c5_4_k_cu_main6thrust24THRUST_300001_SM_1000_NS12placeholders2_5E - _ZN30_INTERNAL_a7e661c5_4_k_cu_main4cuda3std6ranges3__45__cpo5beginE)
_ZN30_INTERNAL_a7e661c5_4_k_cu_main4cuda3std6ranges3__45__cpo5beginE:
	.zero		1
	.type		_ZN30_INTERNAL_a7e661c5_4_k_cu_main6thrust24THRUST_300001_SM_1000_NS12placeholders2_5E,@object
	.size		_ZN30_INTERNAL_a7e661c5_4_k_cu_main6thrust24THRUST_300001_SM_1000_NS12placeholders2_5E,(_ZN30_INTERNAL_a7e661c5_4_k_cu_main4cuda3std3__45__cpo6rbeginE - _ZN30_INTERNAL_a7e661c5_4_k_cu_main6thrust24THRUST_300001_SM_1000_NS12placeholders2_5E)
_ZN30_INTERNAL_a7e661c5_4_k_cu_main6thrust24THRUST_300001_SM_1000_NS12placeholders2_5E:
	.zero		1
	.type		_ZN30_INTERNAL_a7e661c5_4_k_cu_main4cuda3std3__45__cpo6rbeginE,@object
	.size		_ZN30_INTERNAL_a7e661c5_4_k_cu_main4cuda3std3__45__cpo6rbeginE,(_ZN30_INTERNAL_a7e661c5_4_k_cu_main4cuda3std6ranges3__45__cpo7advanceE - _ZN30_INTERNAL_a7e661c5_4_k_cu_main4cuda3std3__45__cpo6rbeginE)
_ZN30_INTERNAL_a7e661c5_4_k_cu_main4cuda3std3__45__cpo6rbeginE:
	.zero		1
	.type		_ZN30_INTERNAL_a7e661c5_4_k_cu_main4cuda3std6ranges3__45__cpo7advanceE,@object
	.size		_ZN30_INTERNAL_a7e661c5_4_k_cu_main4cuda3std6ranges3__45__cpo7advanceE,(_ZN30_INTERNAL_a7e661c5_4_k_cu_main4cuda3std3__47nulloptE - _ZN30_INTERNAL_a7e661c5_4_k_cu_main4cuda3std6ranges3__45__cpo7advanceE)
_ZN30_INTERNAL_a7e661c5_4_k_cu_main4cuda3std6ranges3__45__cpo7advanceE:
	.zero		1
	.type		_ZN30_INTERNAL_a7e661c5_4_k_cu_main4cuda3std3__47nulloptE,@object
	.size		_ZN30_INTERNAL_a7e661c5_4_k_cu_main4cuda3std3__47nulloptE,(_ZN30_INTERNAL_a7e661c5_4_k_cu_main4cuda3std6ranges3__45__cpo8distanceE - _ZN30_INTERNAL_a7e661c5_4_k_cu_main4cuda3std3__47nulloptE)
_ZN30_INTERNAL_a7e661c5_4_k_cu_main4cuda3std3__47nulloptE:
	.zero		1
	.type		_ZN30_INTERNAL_a7e661c5_4_k_cu_main4cuda3std6ranges3__45__cpo8distanceE,@object
	.size		_ZN30_INTERNAL_a7e661c5_4_k_cu_main4cuda3std6ranges3__45__cpo8distanceE,(_ZN30_INTERNAL_a7e661c5_4_k_cu_main6thrust24THRUST_300001_SM_1000_NS12placeholders3_10E - _ZN30_INTERNAL_a7e661c5_4_k_cu_main4cuda3std6ranges3__45__cpo8distanceE)
_ZN30_INTERNAL_a7e661c5_4_k_cu_main4cuda3std6ranges3__45__cpo8distanceE:
	.zero		1
	.type		_ZN30_INTERNAL_a7e661c5_4_k_cu_main6thrust24THRUST_300001_SM_1000_NS12placeholders3_10E,@object
	.size		_ZN30_INTERNAL_a7e661c5_4_k_cu_main6thrust24THRUST_300001_SM_1000_NS12placeholders3_10E,(_ZN30_INTERNAL_a7e661c5_4_k_cu_main4cuda3std3__419piecewise_constructE - _ZN30_INTERNAL_a7e661c5_4_k_cu_main6thrust24THRUST_300001_SM_1000_NS12placeholders3_10E)
_ZN30_INTERNAL_a7e661c5_4_k_cu_main6thrust24THRUST_300001_SM_1000_NS12placeholders3_10E:
	.zero		1
	.type		_ZN30_INTERNAL_a7e661c5_4_k_cu_main4cuda3std3__419piecewise_constructE,@object
	.size		_ZN30_INTERNAL_a7e661c5_4_k_cu_main4cuda3std3__419piecewise_constructE,(_ZN30_INTERNAL_a7e661c5_4_k_cu_main4cuda3std6ranges3__45__cpo5cdataE - _ZN30_INTERNAL_a7e661c5_4_k_cu_main4cuda3std3__419piecewise_constructE)
_ZN30_INTERNAL_a7e661c5_4_k_cu_main4cuda3std3__419piecewise_constructE:
	.zero		1
	.type		_ZN30_INTERNAL_a7e661c5_4_k_cu_main4cuda3std6ranges3__45__cpo5cdataE,@object
	.size		_ZN30_INTERNAL_a7e661c5_4_k_cu_main4cuda3std6ranges3__45__cpo5cdataE,(_ZN30_INTERNAL_a7e661c5_4_k_cu_main6thrust24THRUST_300001_SM_1000_NS12placeholders2_2E - _ZN30_INTERNAL_a7e661c5_4_k_cu_main4cuda3std6ranges3__45__cpo5cdataE)
_ZN30_INTERNAL_a7e661c5_4_k_cu_main4cuda3std6ranges3__45__cpo5cdataE:
	.zero		1
	.type		_ZN30_INTERNAL_a7e661c5_4_k_cu_main6thrust24THRUST_300001_SM_1000_NS12placeholders2_2E,@object
	.size		_ZN30_INTERNAL_a7e661c5_4_k_cu_main6thrust24THRUST_300001_SM_1000_NS12placeholders2_2E,(_ZN30_INTERNAL_a7e661c5_4_k_cu_main4cuda3std3__45__cpo3endE - _ZN30_INTERNAL_a7e661c5_4_k_cu_main6thrust24THRUST_300001_SM_1000_NS12placeholders2_2E)
_ZN30_INTERNAL_a7e661c5_4_k_cu_main6thrust24THRUST_300001_SM_1000_NS12placeholders2_2E:
	.zero		1
	.type		_ZN30_INTERNAL_a7e661c5_4_k_cu_main4cuda3std3__45__cpo3endE,@object
	.size		_ZN30_INTERNAL_a7e661c5_4_k_cu_main4cuda3std3__45__cpo3endE,(_ZN30_INTERNAL_a7e661c5_4_k_cu_main4cuda3std6ranges3__45__cpo3endE - _ZN30_INTERNAL_a7e661c5_4_k_cu_main4cuda3std3__45__cpo3endE)
_ZN30_INTERNAL_a7e661c5_4_k_cu_main4cuda3std3__45__cpo3endE:
	.zero		1
	.type		_ZN30_INTERNAL_a7e661c5_4_k_cu_main4cuda3std6ranges3__45__cpo3endE,@object
	.size		_ZN30_INTERNAL_a7e661c5_4_k_cu_main4cuda3std6ranges3__45__cpo3endE,(_ZN30_INTERNAL_a7e661c5_4_k_cu_main6thrust24THRUST_300001_SM_1000_NS12placeholders2_6E - _ZN30_INTERNAL_a7e661c5_4_k_cu_main4cuda3std6ranges3__45__cpo3endE)
_ZN30_INTERNAL_a7e661c5_4_k_cu_main4cuda3std6ranges3__45__cpo3endE:
	.zero		1
	.type		_ZN30_INTERNAL_a7e661c5_4_k_cu_main6thrust24THRUST_300001_SM_1000_NS12placeholders2_6E,@object
	.size		_ZN30_INTERNAL_a7e661c5_4_k_cu_main6thrust24THRUST_300001_SM_1000_NS12placeholders2_6E,(_ZN30_INTERNAL_a7e661c5_4_k_cu_main4cuda3std3__45__cpo4rendE - _ZN30_INTERNAL_a7e661c5_4_k_cu_main6thrust24THRUST_300001_SM_1000_NS12placeholders2_6E)
_ZN30_INTERNAL_a7e661c5_4_k_cu_main6thrust24THRUST_300001_SM_1000_NS12placeholders2_6E:
	.zero		1
	.type		_ZN30_INTERNAL_a7e661c5_4_k_cu_main4cuda3std3__45__cpo4rendE,@object
	.size		_ZN30_INTERNAL_a7e661c5_4_k_cu_main4cuda3std3__45__cpo4rendE,(_ZN30_INTERNAL_a7e661c5_4_k_cu_main4cuda3std6ranges3__45__cpo9iter_swapE - _ZN30_INTERNAL_a7e661c5_4_k_cu_main4cuda3std3__45__cpo4rendE)
_ZN30_INTERNAL_a7e661c5_4_k_cu_main4cuda3std3__45__cpo4rendE:
	.zero		1
	.type		_ZN30_INTERNAL_a7e661c5_4_k_cu_main4cuda3std6ranges3__45__cpo9iter_swapE,@object
	.size		_ZN30_INTERNAL_a7e661c5_4_k_cu_main4cuda3std6ranges3__45__cpo9iter_swapE,(_ZN30_INTERNAL_a7e661c5_4_k_cu_main4cuda3std3__48unexpectE - _ZN30_INTERNAL_a7e661c5_4_k_cu_main4cuda3std6ranges3__45__cpo9iter_swapE)
_ZN30_INTERNAL_a7e661c5_4_k_cu_main4cuda3std6ranges3__45__cpo9iter_swapE:
	.zero		1
	.type		_ZN30_INTERNAL_a7e661c5_4_k_cu_main4cuda3std3__48unexpectE,@object
	.size		_ZN30_INTERNAL_a7e661c5_4_k_cu_main4cuda3std3__48unexpectE,(_ZN30_INTERNAL_a7e661c5_4_k_cu_main6thrust24THRUST_300001_SM_1000_NS8cuda_cub3parE - _ZN30_INTERNAL_a7e661c5_4_k_cu_main4cuda3std3__48unexpectE)
_ZN30_INTERNAL_a7e661c5_4_k_cu_main4cuda3std3__48unexpectE:
	.zero		1
	.type		_ZN30_INTERNAL_a7e661c5_4_k_cu_main6thrust24THRUST_300001_SM_1000_NS8cuda_cub3parE,@object
	.size		_ZN30_INTERNAL_a7e661c5_4_k_cu_main6thrust24THRUST_300001_SM_1000_NS8cuda_cub3parE,(_ZN30_INTERNAL_a7e661c5_4_k_cu_main6thrust24THRUST_300001_SM_1000_NS12placeholders2_4E - _ZN30_INTERNAL_a7e661c5_4_k_cu_main6thrust24THRUST_300001_SM_1000_NS8cuda_cub3parE)
_ZN30_INTERNAL_a7e661c5_4_k_cu_main6thrust24THRUST_300001_SM_1000_NS8cuda_cub3parE:
	.zero		1
	.type		_ZN30_INTERNAL_a7e661c5_4_k_cu_main6thrust24THRUST_300001_SM_1000_NS12placeholders2_4E,@object
	.size		_ZN30_INTERNAL_a7e661c5_4_k_cu_main6thrust24THRUST_300001_SM_1000_NS12placeholders2_4E,(_ZN30_INTERNAL_a7e661c5_4_k_cu_main4cuda3std3__45__cpo4cendE - _ZN30_INTERNAL_a7e661c5_4_k_cu_main6thrust24THRUST_300001_SM_1000_NS12placeholders2_4E)
_ZN30_INTERNAL_a7e661c5_4_k_cu_main6thrust24THRUST_300001_SM_1000_NS12placeholders2_4E:
	.zero		1
	.type		_ZN30_INTERNAL_a7e661c5_4_k_cu_main4cuda3std3__45__cpo4cendE,@object
	.size		_ZN30_INTERNAL_a7e661c5_4_k_cu_main4cuda3std3__45__cpo4cendE,(_ZN30_INTERNAL_a7e661c5_4_k_cu_main4cuda3std6ranges3__45__cpo4cendE - _ZN30_INTERNAL_a7e661c5_4_k_cu_main4cuda3std3__45__cpo4cendE)
_ZN30_INTERNAL_a7e661c5_4_k_cu_main4cuda3std3__45__cpo4cendE:
	.zero		1
	.type		_ZN30_INTERNAL_a7e661c5_4_k_cu_main4cuda3std6ranges3__45__cpo4cendE,@object
	.size		_ZN30_INTERNAL_a7e661c5_4_k_cu_main4cuda3std6ranges3__45__cpo4cendE,(_ZN30_INTERNAL_a7e661c5_4_k_cu_main4cuda3std3__420unreachable_sentinelE - _ZN30_INTERNAL_a7e661c5_4_k_cu_main4cuda3std6ranges3__45__cpo4cendE)
_ZN30_INTERNAL_a7e661c5_4_k_cu_main4cuda3std6ranges3__45__cpo4cendE:
	.zero		1
	.type		_ZN30_INTERNAL_a7e661c5_4_k_cu_main4cuda3std3__420unreachable_sentinelE,@object
	.size		_ZN30_INTERNAL_a7e661c5_4_k_cu_main4cuda3std3__420unreachable_sentinelE,(_ZN30_INTERNAL_a7e661c5_4_k_cu_main4cuda3std6ranges3__45__cpo5ssizeE - _ZN30_INTERNAL_a7e661c5_4_k_cu_main4cuda3std3__420unreachable_sentinelE)
_ZN30_INTERNAL_a7e661c5_4_k_cu_main4cuda3std3__420unreachable_sentinelE:
	.zero		1
	.type		_ZN30_INTERNAL_a7e661c5_4_k_cu_main4cuda3std6ranges3__45__cpo5ssizeE,@object
	.size		_ZN30_INTERNAL_a7e661c5_4_k_cu_main4cuda3std6ranges3__45__cpo5ssizeE,(_ZN30_INTERNAL_a7e661c5_4_k_cu_main6thrust24THRUST_300001_SM_1000_NS12placeholders2_8E - _ZN30_INTERNAL_a7e661c5_4_k_cu_main4cuda3std6ranges3__45__cpo5ssizeE)
_ZN30_INTERNAL_a7e661c5_4_k_cu_main4cuda3std6ranges3__45__cpo5ssizeE:
	.zero		1
	.type		_ZN30_INTERNAL_a7e661c5_4_k_cu_main6thrust24THRUST_300001_SM_1000_NS12placeholders2_8E,@object
	.size		_ZN30_INTERNAL_a7e661c5_4_k_cu_main6thrust24THRUST_300001_SM_1000_NS12placeholders2_8E,(_ZN30_INTERNAL_a7e661c5_4_k_cu_main4cuda3std3__45__cpo5crendE - _ZN30_INTERNAL_a7e661c5_4_k_cu_main6thrust24THRUST_300001_SM_1000_NS12placeholders2_8E)
_ZN30_INTERNAL_a7e661c5_4_k_cu_main6thrust24THRUST_300001_SM_1000_NS12placeholders2_8E:
	.zero		1
	.type		_ZN30_INTERNAL_a7e661c5_4_k_cu_main4cuda3std3__45__cpo5crendE,@object
	.size		_ZN30_INTERNAL_a7e661c5_4_k_cu_main4cuda3std3__45__cpo5crendE,(_ZN30_INTERNAL_a7e661c5_4_k_cu_main4cuda3std6ranges3__45__cpo4prevE - _ZN30_INTERNAL_a7e661c5_4_k_cu_main4cuda3std3__45__cpo5crendE)
_ZN30_INTERNAL_a7e661c5_4_k_cu_main4cuda3std3__45__cpo5crendE:
	.zero		1
	.type		_ZN30_INTERNAL_a7e661c5_4_k_cu_main4cuda3std6ranges3__45__cpo4prevE,@object
	.size		_ZN30_INTERNAL_a7e661c5_4_k_cu_main4cuda3std6ranges3__45__cpo4prevE,(_ZN30_INTERNAL_a7e661c5_4_k_cu_main4cuda3std6ranges3__45__cpo9iter_moveE - _ZN30_INTERNAL_a7e661c5_4_k_cu_main4cuda3std6ranges3__45__cpo4prevE)
_ZN30_INTERNAL_a7e661c5_4_k_cu_main4cuda3std6ranges3__45__cpo4prevE:
	.zero		1
	.type		_ZN30_INTERNAL_a7e661c5_4_k_cu_main4cuda3std6ranges3__45__cpo9iter_moveE,@object
	.size		_ZN30_INTERNAL_a7e661c5_4_k_cu_main4cuda3std6ranges3__45__cpo9iter_moveE,(_ZN30_INTERNAL_a7e661c5_4_k_cu_main6thrust24THRUST_300001_SM_1000_NS6system6detail10sequential3seqE - _ZN30_INTERNAL_a7e661c5_4_k_cu_main4cuda3std6ranges3__45__cpo9iter_moveE)
_ZN30_INTERNAL_a7e661c5_4_k_cu_main4cuda3std6ranges3__45__cpo9iter_moveE:
	.zero		1
	.type		_ZN30_INTERNAL_a7e661c5_4_k_cu_main6thrust24THRUST_300001_SM_1000_NS6system6detail10sequential3seqE,@object
	.size		_ZN30_INTERNAL_a7e661c5_4_k_cu_main6thrust24THRUST_300001_SM_1000_NS6system6detail10sequential3seqE,(.L_40 - _ZN30_INTERNAL_a7e661c5_4_k_cu_main6thrust24THRUST_300001_SM_1000_NS6system6detail10sequential3seqE)
_ZN30_INTERNAL_a7e661c5_4_k_cu_main6thrust24THRUST_300001_SM_1000_NS6system6detail10sequential3seqE:
	.zero		1
.L_40:


//--------------------- .nv.shared._Z9RunKernelP8particleP11global_bestPi --------------------------
	.section	.nv.shared._Z9RunKernelP8particleP11global_bestPi,"aw",@nobits
	.sectionflags	@""
	.align	8
.nv.shared._Z9RunKernelP8particleP11global_bestPi:
	.zero		49504


//--------------------- .nv.constant0._ZN3cub18CUB_300001_SM_10006detail11EmptyKernelIvEEvv --------------------------
	.section	.nv.constant0._ZN3cub18CUB_300001_SM_10006detail11EmptyKernelIvEEvv,"a",@progbits
	.sectionflags	@""
	.align	4
.nv.constant0._ZN3cub18CUB_300001_SM_10006detail11EmptyKernelIvEEvv:
	.zero		896


//--------------------- .nv.constant0._Z9RunKernelP8particleP11global_bestPi --------------------------
	.section	.nv.constant0._Z9RunKernelP8particleP11global_bestPi,"a",@progbits
	.sectionflags	@""
	.align	4
.nv.constant0._Z9RunKernelP8particleP11global_bestPi:
	.zero		920


//--------------------- SYMBOLS --------------------------

	.type		.nv.reservedSmem.offset0,@object
	.size		.nv.reservedSmem.offset0,0x4
	.type		.nv.reservedSmem.cap,@object
	.size		.nv.reservedSmem.cap,0x4
